	.target	sm_90a

	.elftype	@"ET_EXEC"


//--------------------- .note.nv.tkinfo           --------------------------
	.section	.note.nv.tkinfo,"",@"SHT_NOTE"
	.sectionflags	@"SHF_NOTE_NV_TKINFO"
	.tkinfo
        /*0018*/ 	.word	0x00000002
        /*0030*/ 	.string	""
        /*0030*/ 	.string	"ptxas"
        /*0030*/ 	.string	"Cuda compilation tools, release 13.0, V13.0.88"
        /*0030*/ 	.string	"Build cuda_13.0.r13.0/compiler.36424714_0"
        /*0030*/ 	.string	"-arch sm_90a -m 64 "



//--------------------- .note.nv.cuinfo           --------------------------
	.section	.note.nv.cuinfo,"",@"SHT_NOTE"
	.sectionflags	@"SHF_NOTE_NV_CUINFO"
        /*0018*/ 	.short	0x0002
        /*001a*/ 	.short	0x005a
        /*001c*/ 	.short	0x0082
	.zero		2


//--------------------- .nv.info                  --------------------------
	.section	.nv.info,"",@"SHT_CUDA_INFO"
	.align	4


	//----- nvinfo : EIATTR_REGCOUNT
	.align		4
        /*0000*/ 	.byte	0x04, 0x2f
        /*0002*/ 	.short	(.L_15 - .L_14)
	.align		4
.L_14:
        /*0004*/ 	.word	index@(_ZN7cutlass13device_kernelINS_4gemm6kernel13GemmUniversalIN4cute5tupleIJiiiiEEENS1_10collective13CollectiveMmaINS1_34MainloopSm90TmaGmmaWarpSpecializedILi6ENS5_IJNS4_1CILi1EEESB_SB_EEENS1_35KernelTmaWarpSpecializedCooperativeEEENS5_IJNSA_ILi128EEENSA_ILi64EEESG_EEEaNS5_IJlSB_lEEEaSI_NS4_8TiledMMAINS4_8MMA_AtomIJNS4_4SM904GMMA26MMA_64x64x32_S32S8S8_SS_TNEEEENS4_6LayoutINS5_IJNSA_ILi2EEESB_SB_EEENS5_IJSB_NSA_ILi0EEESS_EEEEENS5_IJNS4_10UnderscoreESV_SV_EEEEENS4_13SM90_TMA_LOADENS4_14ComposedLayoutINS4_7SwizzleILi2ELi4ELi3EEENS4_18smem_ptr_flag_bitsILi8EEENSP_INS5_IJNSA_ILi8EEESG_EEENS5_IJSG_SB_EEEEEEEvNS4_8identityESY_S18_vS19_EENS_8epilogue10collective6detail29Sm90TmaWarpSpecializedAdapterINS1C_15DefaultEpilogueIaSI_SI_NS1B_6thread17LinearCombinationIaLi1EiiLNS1G_9ScaleType4KindE0ELNS_15FloatRoundStyleE2EaEENS1_15EpilogueDefaultEEEEEvvEEEEvNT_6ParamsE)
        /*0008*/ 	.word	0x000000a8


	//----- nvinfo : EIATTR_FRAME_SIZE
	.align		4
.L_15:
        /*000c*/ 	.byte	0x04, 0x11
        /*000e*/ 	.short	(.L_17 - .L_16)
	.align		4
.L_16:
        /*0010*/ 	.word	index@(_ZN7cutlass13device_kernelINS_4gemm6kernel13GemmUniversalIN4cute5tupleIJiiiiEEENS1_10collective13CollectiveMmaINS1_34MainloopSm90TmaGmmaWarpSpecializedILi6ENS5_IJNS4_1CILi1EEESB_SB_EEENS1_35KernelTmaWarpSpecializedCooperativeEEENS5_IJNSA_ILi128EEENSA_ILi64EEESG_EEEaNS5_IJlSB_lEEEaSI_NS4_8TiledMMAINS4_8MMA_AtomIJNS4_4SM904GMMA26MMA_64x64x32_S32S8S8_SS_TNEEEENS4_6LayoutINS5_IJNSA_ILi2EEESB_SB_EEENS5_IJSB_NSA_ILi0EEESS_EEEEENS5_IJNS4_10UnderscoreESV_SV_EEEEENS4_13SM90_TMA_LOADENS4_14ComposedLayoutINS4_7SwizzleILi2ELi4ELi3EEENS4_18smem_ptr_flag_bitsILi8EEENSP_INS5_IJNSA_ILi8EEESG_EEENS5_IJSG_SB_EEEEEEEvNS4_8identityESY_S18_vS19_EENS_8epilogue10collective6detail29Sm90TmaWarpSpecializedAdapterINS1C_15DefaultEpilogueIaSI_SI_NS1B_6thread17LinearCombinationIaLi1EiiLNS1G_9ScaleType4KindE0ELNS_15FloatRoundStyleE2EaEENS1_15EpilogueDefaultEEEEEvvEEEEvNT_6ParamsE)
        /*0014*/ 	.word	0x00000000


	//----- nvinfo : EIATTR_MIN_STACK_SIZE
	.align		4
.L_17:
        /*0018*/ 	.byte	0x04, 0x12
        /*001a*/ 	.short	(.L_19 - .L_18)
	.align		4
.L_18:
        /*001c*/ 	.word	index@(_ZN7cutlass13device_kernelINS_4gemm6kernel13GemmUniversalIN4cute5tupleIJiiiiEEENS1_10collective13CollectiveMmaINS1_34MainloopSm90TmaGmmaWarpSpecializedILi6ENS5_IJNS4_1CILi1EEESB_SB_EEENS1_35KernelTmaWarpSpecializedCooperativeEEENS5_IJNSA_ILi128EEENSA_ILi64EEESG_EEEaNS5_IJlSB_lEEEaSI_NS4_8TiledMMAINS4_8MMA_AtomIJNS4_4SM904GMMA26MMA_64x64x32_S32S8S8_SS_TNEEEENS4_6LayoutINS5_IJNSA_ILi2EEESB_SB_EEENS5_IJSB_NSA_ILi0EEESS_EEEEENS5_IJNS4_10UnderscoreESV_SV_EEEEENS4_13SM90_TMA_LOADENS4_14ComposedLayoutINS4_7SwizzleILi2ELi4ELi3EEENS4_18smem_ptr_flag_bitsILi8EEENSP_INS5_IJNSA_ILi8EEESG_EEENS5_IJSG_SB_EEEEEEEvNS4_8identityESY_S18_vS19_EENS_8epilogue10collective6detail29Sm90TmaWarpSpecializedAdapterINS1C_15DefaultEpilogueIaSI_SI_NS1B_6thread17LinearCombinationIaLi1EiiLNS1G_9ScaleType4KindE0ELNS_15FloatRoundStyleE2EaEENS1_15EpilogueDefaultEEEEEvvEEEEvNT_6ParamsE)
        /*0020*/ 	.word	0x00000000
.L_19:


//--------------------- .nv.compat                --------------------------
	.section	.nv.compat,"",@"SHT_CUDA_COMPAT_INFO"
	.align	4
        /*0000*/ 	.byte	0x02, 0x09, 0x01, 0x00, 0x02, 0x02, 0x04, 0x00, 0x02, 0x05, 0x05, 0x00, 0x03, 0x07, 0x01, 0x01
        /*0010*/ 	.byte	0x02, 0x03, 0x01, 0x00, 0x02, 0x06, 0x01, 0x00, 0x04, 0x0b, 0x08, 0x00, 0x00, 0x00, 0x00, 0x00
        /*0020*/ 	.byte	0x00, 0x00, 0x00, 0x00


//--------------------- .nv.info._ZN7cutlass13device_kernelINS_4gemm6kernel13GemmUniversalIN4cute5tupleIJiiiiEEENS1_10collective13CollectiveMmaINS1_34MainloopSm90TmaGmmaWarpSpecializedILi6ENS5_IJNS4_1CILi1EEESB_SB_EEENS1_35KernelTmaWarpSpecializedCooperativeEEENS5_IJNSA_ILi128EEENSA_ILi64EEESG_EEEaNS5_IJlSB_lEEEaSI_NS4_8TiledMMAINS4_8MMA_AtomIJNS4_4SM904GMMA26MMA_64x64x32_S32S8S8_SS_TNEEEENS4_6LayoutINS5_IJNSA_ILi2EEESB_SB_EEENS5_IJSB_NSA_ILi0EEESS_EEEEENS5_IJNS4_10UnderscoreESV_SV_EEEEENS4_13SM90_TMA_LOADENS4_14ComposedLayoutINS4_7SwizzleILi2ELi4ELi3EEENS4_18smem_ptr_flag_bitsILi8EEENSP_INS5_IJNSA_ILi8EEESG_EEENS5_IJSG_SB_EEEEEEEvNS4_8identityESY_S18_vS19_EENS_8epilogue10collective6detail29Sm90TmaWarpSpecializedAdapterINS1C_15DefaultEpilogueIaSI_SI_NS1B_6thread17LinearCombinationIaLi1EiiLNS1G_9ScaleType4KindE0ELNS_15FloatRoundStyleE2EaEENS1_15EpilogueDefaultEEEEEvvEEEEvNT_6ParamsE --------------------------
	.section	.nv.info._ZN7cutlass13device_kernelINS_4gemm6kernel13GemmUniversalIN4cute5tupleIJiiiiEEENS1_10collective13CollectiveMmaINS1_34MainloopSm90TmaGmmaWarpSpecializedILi6ENS5_IJNS4_1CILi1EEESB_SB_EEENS1_35KernelTmaWarpSpecializedCooperativeEEENS5_IJNSA_ILi128EEENSA_ILi64EEESG_EEEaNS5_IJlSB_lEEEaSI_NS4_8TiledMMAINS4_8MMA_AtomIJNS4_4SM904GMMA26MMA_64x64x32_S32S8S8_SS_TNEEEENS4_6LayoutINS5_IJNSA_ILi2EEESB_SB_EEENS5_IJSB_NSA_ILi0EEESS_EEEEENS5_IJNS4_10UnderscoreESV_SV_EEEEENS4_13SM90_TMA_LOADENS4_14ComposedLayoutINS4_7SwizzleILi2ELi4ELi3EEENS4_18smem_ptr_flag_bitsILi8EEENSP_INS5_IJNSA_ILi8EEESG_EEENS5_IJSG_SB_EEEEEEEvNS4_8identityESY_S18_vS19_EENS_8epilogue10collective6detail29Sm90TmaWarpSpecializedAdapterINS1C_15DefaultEpilogueIaSI_SI_NS1B_6thread17LinearCombinationIaLi1EiiLNS1G_9ScaleType4KindE0ELNS_15FloatRoundStyleE2EaEENS1_15EpilogueDefaultEEEEEvvEEEEvNT_6ParamsE,"",@"SHT_CUDA_INFO"
	.sectionflags	@""
	.align	4


	//----- nvinfo : EIATTR_CUDA_API_VERSION
	.align		4
        /*0000*/ 	.byte	0x04, 0x37
        /*0002*/ 	.short	(.L_21 - .L_20)
.L_20:
        /*0004*/ 	.word	0x00000082


	//----- nvinfo : EIATTR_KPARAM_INFO
	.align		4
.L_21:
        /*0008*/ 	.byte	0x04, 0x17
        /*000a*/ 	.short	(.L_23 - .L_22)
.L_22:
        /*000c*/ 	.word	0x00000000
        /*0010*/ 	.short	0x0000
        /*0012*/ 	.short	0x0070
        /*0014*/ 	.byte	0x00, 0xf0, 0x01, 0x10


	//----- nvinfo : EIATTR_SPARSE_MMA_MASK
	.align		4
.L_23:
        /*0018*/ 	.byte	0x03, 0x50
        /*001a*/ 	.short	0x0000


	//----- nvinfo : EIATTR_MAXREG_COUNT
	.align		4
        /*001c*/ 	.byte	0x03, 0x1b
        /*001e*/ 	.short	0x00a8


	//----- nvinfo : EIATTR_NUM_BARRIERS
	.align		4
        /*0020*/ 	.byte	0x02, 0x4c
        /*0022*/ 	.byte	0x01
	.zero		1


	//----- nvinfo : EIATTR_EXTERNS
	.align		4
        /*0024*/ 	.byte	0x04, 0x0f
        /*0026*/ 	.short	(.L_25 - .L_24)


	//   ....[0]....
	.align		4
.L_24:
        /*0028*/ 	.word	index@(__assertfail)


	//----- nvinfo : EIATTR_MERCURY_ISA_VERSION
	.align		4
.L_25:
        /*002c*/ 	.byte	0x03, 0x5f
        /*002e*/ 	.short	0x0101


	//----- nvinfo : EIATTR_INT_WARP_WIDE_INSTR_OFFSETS
	.align		4
        /*0030*/ 	.byte	0x04, 0x31
        /*0032*/ 	.short	(.L_27 - .L_26)


	//   ....[0]....
.L_26:
        /*0034*/ 	.word	0x000003f0


	//   ....[1]....
        /*0038*/ 	.word	0x00000420


	//   ....[2]....
        /*003c*/ 	.word	0x00000500


	//----- nvinfo : EIATTR_COOP_GROUP_MASK_REGIDS
	.align		4
.L_27:
        /*0040*/ 	.byte	0x04, 0x29
        /*0042*/ 	.short	(.L_29 - .L_28)


	//   ....[0]....
.L_28:
        /*0044*/ 	.word	0xffffffff


	//   ....[1]....
        /*0048*/ 	.word	0xffffffff


	//   ....[2]....
        /*004c*/ 	.word	0xffffffff


	//   ....[3]....
        /*0050*/ 	.word	0xffffffff


	//   ....[4]....
        /*0054*/ 	.word	0xffffffff


	//----- nvinfo : EIATTR_COOP_GROUP_INSTR_OFFSETS
	.align		4
.L_29:
        /*0058*/ 	.byte	0x04, 0x28
        /*005a*/ 	.short	(.L_31 - .L_30)


	//   ....[0]....
.L_30:
        /*005c*/ 	.word	0x00000060


	//   ....[1]....
        /*0060*/ 	.word	0x00000070


	//   ....[2]....
        /*0064*/ 	.word	0x00000130


	//   ....[3]....
        /*0068*/ 	.word	0x00000300


	//   ....[4]....
        /*006c*/ 	.word	0x00000fa0


	//----- nvinfo : EIATTR_REG_RECONFIG
	.align		4
.L_31:
        /*0070*/ 	.byte	0x01, 0x54
	.zero		2


	//----- nvinfo : EIATTR_SYSCALL_OFFSETS
	.align		4
        /*0074*/ 	.byte	0x04, 0x46
        /*0076*/ 	.short	(.L_33 - .L_32)


	//   ....[0]....
.L_32:
        /*0078*/ 	.word	0x00001160


	//----- nvinfo : EIATTR_MBARRIER_INSTR_OFFSETS
	.align		4
.L_33:
        /*007c*/ 	.byte	0x04, 0x39
        /*007e*/ 	.short	(.L_35 - .L_34)


	//   ....[0]....
.L_34:
        /*0080*/ 	.word	0x00000230
        /*0084*/ 	.word	0x000000ff
        /*0088*/ 	.word	0x00000000
        /*008c*/ 	.short	0x0100
        /*008e*/ 	.byte	0x08
	.zero		1


	//   ....[1]....
        /*0090*/ 	.word	0x00000240
        /*0094*/ 	.word	0x000000ff
        /*0098*/ 	.word	0x00000030
        /*009c*/ 	.short	0x0100
        /*009e*/ 	.byte	0x08
	.zero		1


	//   ....[2]....
        /*00a0*/ 	.word	0x00000250
        /*00a4*/ 	.word	0x000000ff
        /*00a8*/ 	.word	0x00000008
        /*00ac*/ 	.short	0x0100
        /*00ae*/ 	.byte	0x08
	.zero		1


	//   ....[3]....
        /*00b0*/ 	.word	0x00000260
        /*00b4*/ 	.word	0x000000ff
        /*00b8*/ 	.word	0x00000038
        /*00bc*/ 	.short	0x0100
        /*00be*/ 	.byte	0x08
	.zero		1


	//   ....[4]....
        /*00c0*/ 	.word	0x00000270
        /*00c4*/ 	.word	0x000000ff
        /*00c8*/ 	.word	0x00000010
        /*00cc*/ 	.short	0x0100
        /*00ce*/ 	.byte	0x08
	.zero		1


	//   ....[5]....
        /*00d0*/ 	.word	0x00000280
        /*00d4*/ 	.word	0x000000ff
        /*00d8*/ 	.word	0x00000040
        /*00dc*/ 	.short	0x0100
        /*00de*/ 	.byte	0x08
	.zero		1


	//   ....[6]....
        /*00e0*/ 	.word	0x00000290
        /*00e4*/ 	.word	0x000000ff
        /*00e8*/ 	.word	0x00000018
        /*00ec*/ 	.short	0x0100
        /*00ee*/ 	.byte	0x08
	.zero		1


	//   ....[7]....
        /*00f0*/ 	.word	0x000002a0
        /*00f4*/ 	.word	0x000000ff
        /*00f8*/ 	.word	0x00000048
        /*00fc*/ 	.short	0x0100
        /*00fe*/ 	.byte	0x08
	.zero		1


	//   ....[8]....
        /*0100*/ 	.word	0x000002b0
        /*0104*/ 	.word	0x000000ff
        /*0108*/ 	.word	0x00000020
        /*010c*/ 	.short	0x0100
        /*010e*/ 	.byte	0x08
	.zero		1


	//   ....[9]....
        /*0110*/ 	.word	0x000002c0
        /*0114*/ 	.word	0x000000ff
        /*0118*/ 	.word	0x00000050
        /*011c*/ 	.short	0x0100
        /*011e*/ 	.byte	0x08
	.zero		1


	//   ....[10]....
        /*0120*/ 	.word	0x000002d0
        /*0124*/ 	.word	0x000000ff
        /*0128*/ 	.word	0x00000028
        /*012c*/ 	.short	0x0100
        /*012e*/ 	.byte	0x08
	.zero		1


	//   ....[11]....
        /*0130*/ 	.word	0x000002e0
        /*0134*/ 	.word	0x000000ff
        /*0138*/ 	.word	0x00000058
        /*013c*/ 	.short	0x0100
        /*013e*/ 	.byte	0x08
	.zero		1


	//   ....[12]....
        /*0140*/ 	.word	0x00000570
        /*0144*/ 	.word	0x000000ff
        /*0148*/ 	.word	0x00000070
        /*014c*/ 	.short	0x0100
        /*014e*/ 	.byte	0x06
	.zero		1


	//   ....[13]....
        /*0150*/ 	.word	0x000005d0
        /*0154*/ 	.word	0x000000ff
        /*0158*/ 	.word	0x00000078
        /*015c*/ 	.short	0x0100
        /*015e*/ 	.byte	0x06
	.zero		1


	//   ....[14]....
        /*0160*/ 	.word	0x00001230
        /*0164*/ 	.word	0x00000003
        /*0168*/ 	.word	0x00000000
        /*016c*/ 	.short	0x010a
        /*016e*/ 	.byte	0x3f
	.zero		1


	//   ....[15]....
        /*0170*/ 	.word	0x00001270
        /*0174*/ 	.word	0x00000003
        /*0178*/ 	.word	0x00000000
        /*017c*/ 	.short	0x010a
        /*017e*/ 	.byte	0x3f
	.zero		1


	//   ....[16]....
        /*0180*/ 	.word	0x00001540
        /*0184*/ 	.word	0x00000005
        /*0188*/ 	.word	0x00000000
        /*018c*/ 	.short	0x010a
        /*018e*/ 	.byte	0x3f
	.zero		1


	//   ....[17]....
        /*0190*/ 	.word	0x00001580
        /*0194*/ 	.word	0x00000005
        /*0198*/ 	.word	0x00000000
        /*019c*/ 	.short	0x010a
        /*019e*/ 	.byte	0x3f
	.zero		1


	//   ....[18]....
        /*01a0*/ 	.word	0x000016e0
        /*01a4*/ 	.word	0x00000004
        /*01a8*/ 	.word	0x00000000
        /*01ac*/ 	.short	0x0101
        /*01ae*/ 	.byte	0x3f
	.zero		1


	//   ....[19]....
        /*01b0*/ 	.word	0x000018c0
        /*01b4*/ 	.word	0x00000000
        /*01b8*/ 	.word	0x00000000
        /*01bc*/ 	.short	0x0101
        /*01be*/ 	.byte	0x3f
	.zero		1


	//   ....[20]....
        /*01c0*/ 	.word	0x00004800
        /*01c4*/ 	.word	0x0000000e
        /*01c8*/ 	.word	0x00000030
        /*01cc*/ 	.short	0x010a
        /*01ce*/ 	.byte	0x3f
	.zero		1


	//   ....[21]....
        /*01d0*/ 	.word	0x00004b80
        /*01d4*/ 	.word	0x00000006
        /*01d8*/ 	.word	0x00000078
        /*01dc*/ 	.short	0x0101
        /*01de*/ 	.byte	0x3f
	.zero		1


	//   ....[22]....
        /*01e0*/ 	.word	0x000052b0
        /*01e4*/ 	.word	0x00000007
        /*01e8*/ 	.word	0x00000000
        /*01ec*/ 	.short	0x010a
        /*01ee*/ 	.byte	0x3f
	.zero		1


	//   ....[23]....
        /*01f0*/ 	.word	0x00005330
        /*01f4*/ 	.word	0x00000009
        /*01f8*/ 	.word	0x00000000
        /*01fc*/ 	.short	0x010a
        /*01fe*/ 	.byte	0x3f
	.zero		1


	//   ....[24]....
        /*0200*/ 	.word	0x000053c0
        /*0204*/ 	.word	0x00000006
        /*0208*/ 	.word	0x00000000
        /*020c*/ 	.short	0x010a
        /*020e*/ 	.byte	0x3f
	.zero		1


	//   ....[25]....
        /*0210*/ 	.word	0x00005450
        /*0214*/ 	.word	0x00000009
        /*0218*/ 	.word	0x00000000
        /*021c*/ 	.short	0x010a
        /*021e*/ 	.byte	0x3f
	.zero		1


	//   ....[26]....
        /*0220*/ 	.word	0x000054e0
        /*0224*/ 	.word	0x00000006
        /*0228*/ 	.word	0x00000000
        /*022c*/ 	.short	0x010a
        /*022e*/ 	.byte	0x3f
	.zero		1


	//   ....[27]....
        /*0230*/ 	.word	0x00005570
        /*0234*/ 	.word	0x00000003
        /*0238*/ 	.word	0x00000000
        /*023c*/ 	.short	0x010a
        /*023e*/ 	.byte	0x3f
	.zero		1


	//   ....[28]....
        /*0240*/ 	.word	0x000055d0
        /*0244*/ 	.word	0x00000003
        /*0248*/ 	.word	0x00000000
        /*024c*/ 	.short	0x010a
        /*024e*/ 	.byte	0x3f
	.zero		1


	//   ....[29]....
        /*0250*/ 	.word	0x00005620
        /*0254*/ 	.word	0x00000005
        /*0258*/ 	.word	0x00000000
        /*025c*/ 	.short	0x010a
        /*025e*/ 	.byte	0x3f
	.zero		1


	//   ....[30]....
        /*0260*/ 	.word	0x000056f0
        /*0264*/ 	.word	0x0000000e
        /*0268*/ 	.word	0x00000030
        /*026c*/ 	.short	0x010a
        /*026e*/ 	.byte	0x3f
	.zero		1


	//   ....[31]....
        /*0270*/ 	.word	0x000057c0
        /*0274*/ 	.word	0x00000007
        /*0278*/ 	.word	0x00000000
        /*027c*/ 	.short	0x010a
        /*027e*/ 	.byte	0x3f
	.zero		1


	//   ....[32]....
        /*0280*/ 	.word	0x00005810
        /*0284*/ 	.word	0x00000009
        /*0288*/ 	.word	0x00000000
        /*028c*/ 	.short	0x010a
        /*028e*/ 	.byte	0x3f
	.zero		1


	//   ....[33]....
        /*0290*/ 	.word	0x00005860
        /*0294*/ 	.word	0x00000006
        /*0298*/ 	.word	0x00000000
        /*029c*/ 	.short	0x010a
        /*029e*/ 	.byte	0x3f
	.zero		1


	//   ....[34]....
        /*02a0*/ 	.word	0x000058b0
        /*02a4*/ 	.word	0x00000009
        /*02a8*/ 	.word	0x00000000
        /*02ac*/ 	.short	0x010a
        /*02ae*/ 	.byte	0x3f
	.zero		1


	//   ....[35]....
        /*02b0*/ 	.word	0x00005900
        /*02b4*/ 	.word	0x00000006
        /*02b8*/ 	.word	0x00000000
        /*02bc*/ 	.short	0x010a
        /*02be*/ 	.byte	0x3f
	.zero		1


	//----- nvinfo : EIATTR_NUM_MBARRIERS
	.align		4
.L_35:
        /*02c0*/ 	.byte	0x03, 0x38
        /*02c2*/ 	.short	0x000e


	//----- nvinfo : EIATTR_EXIT_INSTR_OFFSETS
	.align		4
        /*02c4*/ 	.byte	0x04, 0x1c
        /*02c6*/ 	.short	(.L_37 - .L_36)


	//   ....[0]....
.L_36:
        /*02c8*/ 	.word	0x00000620


	//   ....[1]....
        /*02cc*/ 	.word	0x00000ee0


	//   ....[2]....
        /*02d0*/ 	.word	0x00003e70


	//   ....[3]....
        /*02d4*/ 	.word	0x000044a0


	//   ....[4]....
        /*02d8*/ 	.word	0x000055c0


	//----- nvinfo : EIATTR_MAX_THREADS
	.align		4
.L_37:
        /*02dc*/ 	.byte	0x04, 0x05
        /*02de*/ 	.short	(.L_39 - .L_38)
.L_38:
        /*02e0*/ 	.word	0x00000180
        /*02e4*/ 	.word	0x00000001
        /*02e8*/ 	.word	0x00000001


	//----- nvinfo : EIATTR_CRS_STACK_SIZE
	.align		4
.L_39:
        /*02ec*/ 	.byte	0x04, 0x1e
        /*02ee*/ 	.short	(.L_41 - .L_40)
.L_40:
        /*02f0*/ 	.word	0x00000000


	//----- nvinfo : EIATTR_CBANK_PARAM_SIZE
	.align		4
.L_41:
        /*02f4*/ 	.byte	0x03, 0x19
        /*02f6*/ 	.short	0x0470


	//----- nvinfo : EIATTR_PARAM_CBANK
	.align		4
        /*02f8*/ 	.byte	0x04, 0x0a
        /*02fa*/ 	.short	(.L_43 - .L_42)
	.align		4
.L_42:
        /*02fc*/ 	.word	index@(.nv.constant0._ZN7cutlass13device_kernelINS_4gemm6kernel13GemmUniversalIN4cute5tupleIJiiiiEEENS1_10collective13CollectiveMmaINS1_34MainloopSm90TmaGmmaWarpSpecializedILi6ENS5_IJNS4_1CILi1EEESB_SB_EEENS1_35KernelTmaWarpSpecializedCooperativeEEENS5_IJNSA_ILi128EEENSA_ILi64EEESG_EEEaNS5_IJlSB_lEEEaSI_NS4_8TiledMMAINS4_8MMA_AtomIJNS4_4SM904GMMA26MMA_64x64x32_S32S8S8_SS_TNEEEENS4_6LayoutINS5_IJNSA_ILi2EEESB_SB_EEENS5_IJSB_NSA_ILi0EEESS_EEEEENS5_IJNS4_10UnderscoreESV_SV_EEEEENS4_13SM90_TMA_LOADENS4_14ComposedLayoutINS4_7SwizzleILi2ELi4ELi3EEENS4_18smem_ptr_flag_bitsILi8EEENSP_INS5_IJNSA_ILi8EEESG_EEENS5_IJSG_SB_EEEEEEEvNS4_8identityESY_S18_vS19_EENS_8epilogue10collective6detail29Sm90TmaWarpSpecializedAdapterINS1C_15DefaultEpilogueIaSI_SI_NS1B_6thread17LinearCombinationIaLi1EiiLNS1G_9ScaleType4KindE0ELNS_15FloatRoundStyleE2EaEENS1_15EpilogueDefaultEEEEEvvEEEEvNT_6ParamsE)
        /*0300*/ 	.short	0x0210
        /*0302*/ 	.short	0x0470


	//----- nvinfo : EIATTR_SW_WAR
	.align		4
.L_43:
        /*0304*/ 	.byte	0x04, 0x36
        /*0306*/ 	.short	(.L_45 - .L_44)
.L_44:
        /*0308*/ 	.word	0x00000008
.L_45:


//--------------------- .nv.callgraph             --------------------------
	.section	.nv.callgraph,"",@"SHT_CUDA_CALLGRAPH"
	.align	4
	.sectionentsize	8
	.align		4
        /*0000*/ 	.word	0x00000000
	.align		4
        /*0004*/ 	.word	0xffffffff
	.align		4
        /*0008*/ 	.word	index@(_ZN7cutlass13device_kernelINS_4gemm6kernel13GemmUniversalIN4cute5tupleIJiiiiEEENS1_10collective13CollectiveMmaINS1_34MainloopSm90TmaGmmaWarpSpecializedILi6ENS5_IJNS4_1CILi1EEESB_SB_EEENS1_35KernelTmaWarpSpecializedCooperativeEEENS5_IJNSA_ILi128EEENSA_ILi64EEESG_EEEaNS5_IJlSB_lEEEaSI_NS4_8TiledMMAINS4_8MMA_AtomIJNS4_4SM904GMMA26MMA_64x64x32_S32S8S8_SS_TNEEEENS4_6LayoutINS5_IJNSA_ILi2EEESB_SB_EEENS5_IJSB_NSA_ILi0EEESS_EEEEENS5_IJNS4_10UnderscoreESV_SV_EEEEENS4_13SM90_TMA_LOADENS4_14ComposedLayoutINS4_7SwizzleILi2ELi4ELi3EEENS4_18smem_ptr_flag_bitsILi8EEENSP_INS5_IJNSA_ILi8EEESG_EEENS5_IJSG_SB_EEEEEEEvNS4_8identityESY_S18_vS19_EENS_8epilogue10collective6detail29Sm90TmaWarpSpecializedAdapterINS1C_15DefaultEpilogueIaSI_SI_NS1B_6thread17LinearCombinationIaLi1EiiLNS1G_9ScaleType4KindE0ELNS_15FloatRoundStyleE2EaEENS1_15EpilogueDefaultEEEEEvvEEEEvNT_6ParamsE)
	.align		4
        /*000c*/ 	.word	index@(__assertfail)
	.align		4
        /*0010*/ 	.word	0x00000000
	.align		4
        /*0014*/ 	.word	0xfffffffe
	.align		4
        /*0018*/ 	.word	0x00000000
	.align		4
        /*001c*/ 	.word	0xfffffffd
	.align		4
        /*0020*/ 	.word	0x00000000
	.align		4
        /*0024*/ 	.word	0xfffffffc


//--------------------- .nv.constant4             --------------------------
	.section	.nv.constant4,"a",@progbits
	.align	8
	.align		8
.nv.constant4:
        /*0000*/ 	.dword	__assertfail
	.align		8
        /*0008*/ 	.dword	__unnamed_1
	.align		8
        /*0010*/ 	.dword	_ZN40_INTERNAL_8c90aee1_4_k_cu_577d28d1_284574cuda3std3__45__cpo5beginE
	.align		8
        /*0018*/ 	.dword	_ZN40_INTERNAL_8c90aee1_4_k_cu_577d28d1_284574cuda3std3__45__cpo3endE
	.align		8
        /*0020*/ 	.dword	_ZN40_INTERNAL_8c90aee1_4_k_cu_577d28d1_284574cuda3std3__45__cpo6cbeginE
	.align		8
        /*0028*/ 	.dword	_ZN40_INTERNAL_8c90aee1_4_k_cu_577d28d1_284574cuda3std3__45__cpo4cendE
	.align		8
        /*0030*/ 	.dword	_ZN40_INTERNAL_8c90aee1_4_k_cu_577d28d1_284574cuda3std3__442_GLOBAL__N__8c90aee1_4_k_cu_577d28d1_284576ignoreE
	.align		8
        /*0038*/ 	.dword	_ZN40_INTERNAL_8c90aee1_4_k_cu_577d28d1_284574cuda3std3__419piecewise_constructE
	.align		8
        /*0040*/ 	.dword	_ZN40_INTERNAL_8c90aee1_4_k_cu_577d28d1_284574cuda3std3__48in_placeE
	.align		8
        /*0048*/ 	.dword	_ZN40_INTERNAL_8c90aee1_4_k_cu_577d28d1_284574cuda3std6ranges3__45__cpo4swapE
	.align		8
        /*0050*/ 	.dword	_ZN40_INTERNAL_8c90aee1_4_k_cu_577d28d1_284574cuda3std6ranges3__45__cpo9iter_moveE
	.align		8
        /*0058*/ 	.dword	_ZN40_INTERNAL_8c90aee1_4_k_cu_577d28d1_284574cute7productE
	.align		8
        /*0060*/ 	.dword	_ZN40_INTERNAL_8c90aee1_4_k_cu_577d28d1_284574cute1_E
	.align		8
        /*0068*/ 	.dword	$str$22
	.align		8
        /*0070*/ 	.dword	$str$23


//--------------------- .text._ZN7cutlass13device_kernelINS_4gemm6kernel13GemmUniversalIN4cute5tupleIJiiiiEEENS1_10collective13CollectiveMmaINS1_34MainloopSm90TmaGmmaWarpSpecializedILi6ENS5_IJNS4_1CILi1EEESB_SB_EEENS1_35KernelTmaWarpSpecializedCooperativeEEENS5_IJNSA_ILi128EEENSA_ILi64EEESG_EEEaNS5_IJlSB_lEEEaSI_NS4_8TiledMMAINS4_8MMA_AtomIJNS4_4SM904GMMA26MMA_64x64x32_S32S8S8_SS_TNEEEENS4_6LayoutINS5_IJNSA_ILi2EEESB_SB_EEENS5_IJSB_NSA_ILi0EEESS_EEEEENS5_IJNS4_10UnderscoreESV_SV_EEEEENS4_13SM90_TMA_LOADENS4_14ComposedLayoutINS4_7SwizzleILi2ELi4ELi3EEENS4_18smem_ptr_flag_bitsILi8EEENSP_INS5_IJNSA_ILi8EEESG_EEENS5_IJSG_SB_EEEEEEEvNS4_8identityESY_S18_vS19_EENS_8epilogue10collective6detail29Sm90TmaWarpSpecializedAdapterINS1C_15DefaultEpilogueIaSI_SI_NS1B_6thread17LinearCombinationIaLi1EiiLNS1G_9ScaleType4KindE0ELNS_15FloatRoundStyleE2EaEENS1_15EpilogueDefaultEEEEEvvEEEEvNT_6ParamsE --------------------------
	.section	.text._ZN7cutlass13device_kernelINS_4gemm6kernel13GemmUniversalIN4cute5tupleIJiiiiEEENS1_10collective13CollectiveMmaINS1_34MainloopSm90TmaGmmaWarpSpecializedILi6ENS5_IJNS4_1CILi1EEESB_SB_EEENS1_35KernelTmaWarpSpecializedCooperativeEEENS5_IJNSA_ILi128EEENSA_ILi64EEESG_EEEaNS5_IJlSB_lEEEaSI_NS4_8TiledMMAINS4_8MMA_AtomIJNS4_4SM904GMMA26MMA_64x64x32_S32S8S8_SS_TNEEEENS4_6LayoutINS5_IJNSA_ILi2EEESB_SB_EEENS5_IJSB_NSA_ILi0EEESS_EEEEENS5_IJNS4_10UnderscoreESV_SV_EEEEENS4_13SM90_TMA_LOADENS4_14ComposedLayoutINS4_7SwizzleILi2ELi4ELi3EEENS4_18smem_ptr_flag_bitsILi8EEENSP_INS5_IJNSA_ILi8EEESG_EEENS5_IJSG_SB_EEEEEEEvNS4_8identityESY_S18_vS19_EENS_8epilogue10collective6detail29Sm90TmaWarpSpecializedAdapterINS1C_15DefaultEpilogueIaSI_SI_NS1B_6thread17LinearCombinationIaLi1EiiLNS1G_9ScaleType4KindE0ELNS_15FloatRoundStyleE2EaEENS1_15EpilogueDefaultEEEEEvvEEEEvNT_6ParamsE,"ax",@progbits
	.align	128
.text._ZN7cutlass13device_kernelINS_4gemm6kernel13GemmUniversalIN4cute5tupleIJiiiiEEENS1_10collective13CollectiveMmaINS1_34MainloopSm90TmaGmmaWarpSpecializedILi6ENS5_IJNS4_1CILi1EEESB_SB_EEENS1_35KernelTmaWarpSpecializedCooperativeEEENS5_IJNSA_ILi128EEENSA_ILi64EEESG_EEEaNS5_IJlSB_lEEEaSI_NS4_8TiledMMAINS4_8MMA_AtomIJNS4_4SM904GMMA26MMA_64x64x32_S32S8S8_SS_TNEEEENS4_6LayoutINS5_IJNSA_ILi2EEESB_SB_EEENS5_IJSB_NSA_ILi0EEESS_EEEEENS5_IJNS4_10UnderscoreESV_SV_EEEEENS4_13SM90_TMA_LOADENS4_14ComposedLayoutINS4_7SwizzleILi2ELi4ELi3EEENS4_18smem_ptr_flag_bitsILi8EEENSP_INS5_IJNSA_ILi8EEESG_EEENS5_IJSG_SB_EEEEEEEvNS4_8identityESY_S18_vS19_EENS_8epilogue10collective6detail29Sm90TmaWarpSpecializedAdapterINS1C_15DefaultEpilogueIaSI_SI_NS1B_6thread17LinearCombinationIaLi1EiiLNS1G_9ScaleType4KindE0ELNS_15FloatRoundStyleE2EaEENS1_15EpilogueDefaultEEEEEvvEEEEvNT_6ParamsE:
        .type           _ZN7cutlass13device_kernelINS_4gemm6kernel13GemmUniversalIN4cute5tupleIJiiiiEEENS1_10collective13CollectiveMmaINS1_34MainloopSm90TmaGmmaWarpSpecializedILi6ENS5_IJNS4_1CILi1EEESB_SB_EEENS1_35KernelTmaWarpSpecializedCooperativeEEENS5_IJNSA_ILi128EEENSA_ILi64EEESG_EEEaNS5_IJlSB_lEEEaSI_NS4_8TiledMMAINS4_8MMA_AtomIJNS4_4SM904GMMA26MMA_64x64x32_S32S8S8_SS_TNEEEENS4_6LayoutINS5_IJNSA_ILi2EEESB_SB_EEENS5_IJSB_NSA_ILi0EEESS_EEEEENS5_IJNS4_10UnderscoreESV_SV_EEEEENS4_13SM90_TMA_LOADENS4_14ComposedLayoutINS4_7SwizzleILi2ELi4ELi3EEENS4_18smem_ptr_flag_bitsILi8EEENSP_INS5_IJNSA_ILi8EEESG_EEENS5_IJSG_SB_EEEEEEEvNS4_8identityESY_S18_vS19_EENS_8epilogue10collective6detail29Sm90TmaWarpSpecializedAdapterINS1C_15DefaultEpilogueIaSI_SI_NS1B_6thread17LinearCombinationIaLi1EiiLNS1G_9ScaleType4KindE0ELNS_15FloatRoundStyleE2EaEENS1_15EpilogueDefaultEEEEEvvEEEEvNT_6ParamsE,@function
        .size           _ZN7cutlass13device_kernelINS_4gemm6kernel13GemmUniversalIN4cute5tupleIJiiiiEEENS1_10collective13CollectiveMmaINS1_34MainloopSm90TmaGmmaWarpSpecializedILi6ENS5_IJNS4_1CILi1EEESB_SB_EEENS1_35KernelTmaWarpSpecializedCooperativeEEENS5_IJNSA_ILi128EEENSA_ILi64EEESG_EEEaNS5_IJlSB_lEEEaSI_NS4_8TiledMMAINS4_8MMA_AtomIJNS4_4SM904GMMA26MMA_64x64x32_S32S8S8_SS_TNEEEENS4_6LayoutINS5_IJNSA_ILi2EEESB_SB_EEENS5_IJSB_NSA_ILi0EEESS_EEEEENS5_IJNS4_10UnderscoreESV_SV_EEEEENS4_13SM90_TMA_LOADENS4_14ComposedLayoutINS4_7SwizzleILi2ELi4ELi3EEENS4_18smem_ptr_flag_bitsILi8EEENSP_INS5_IJNSA_ILi8EEESG_EEENS5_IJSG_SB_EEEEEEEvNS4_8identityESY_S18_vS19_EENS_8epilogue10collective6detail29Sm90TmaWarpSpecializedAdapterINS1C_15DefaultEpilogueIaSI_SI_NS1B_6thread17LinearCombinationIaLi1EiiLNS1G_9ScaleType4KindE0ELNS_15FloatRoundStyleE2EaEENS1_15EpilogueDefaultEEEEEvvEEEEvNT_6ParamsE,(.L_x_138 - _ZN7cutlass13device_kernelINS_4gemm6kernel13GemmUniversalIN4cute5tupleIJiiiiEEENS1_10collective13CollectiveMmaINS1_34MainloopSm90TmaGmmaWarpSpecializedILi6ENS5_IJNS4_1CILi1EEESB_SB_EEENS1_35KernelTmaWarpSpecializedCooperativeEEENS5_IJNSA_ILi128EEENSA_ILi64EEESG_EEEaNS5_IJlSB_lEEEaSI_NS4_8TiledMMAINS4_8MMA_AtomIJNS4_4SM904GMMA26MMA_64x64x32_S32S8S8_SS_TNEEEENS4_6LayoutINS5_IJNSA_ILi2EEESB_SB_EEENS5_IJSB_NSA_ILi0EEESS_EEEEENS5_IJNS4_10UnderscoreESV_SV_EEEEENS4_13SM90_TMA_LOADENS4_14ComposedLayoutINS4_7SwizzleILi2ELi4ELi3EEENS4_18smem_ptr_flag_bitsILi8EEENSP_INS5_IJNSA_ILi8EEESG_EEENS5_IJSG_SB_EEEEEEEvNS4_8identityESY_S18_vS19_EENS_8epilogue10collective6detail29Sm90TmaWarpSpecializedAdapterINS1C_15DefaultEpilogueIaSI_SI_NS1B_6thread17LinearCombinationIaLi1EiiLNS1G_9ScaleType4KindE0ELNS_15FloatRoundStyleE2EaEENS1_15EpilogueDefaultEEEEEvvEEEEvNT_6ParamsE)
        .other          _ZN7cutlass13device_kernelINS_4gemm6kernel13GemmUniversalIN4cute5tupleIJiiiiEEENS1_10collective13CollectiveMmaINS1_34MainloopSm90TmaGmmaWarpSpecializedILi6ENS5_IJNS4_1CILi1EEESB_SB_EEENS1_35KernelTmaWarpSpecializedCooperativeEEENS5_IJNSA_ILi128EEENSA_ILi64EEESG_EEEaNS5_IJlSB_lEEEaSI_NS4_8TiledMMAINS4_8MMA_AtomIJNS4_4SM904GMMA26MMA_64x64x32_S32S8S8_SS_TNEEEENS4_6LayoutINS5_IJNSA_ILi2EEESB_SB_EEENS5_IJSB_NSA_ILi0EEESS_EEEEENS5_IJNS4_10UnderscoreESV_SV_EEEEENS4_13SM90_TMA_LOADENS4_14ComposedLayoutINS4_7SwizzleILi2ELi4ELi3EEENS4_18smem_ptr_flag_bitsILi8EEENSP_INS5_IJNSA_ILi8EEESG_EEENS5_IJSG_SB_EEEEEEEvNS4_8identityESY_S18_vS19_EENS_8epilogue10collective6detail29Sm90TmaWarpSpecializedAdapterINS1C_15DefaultEpilogueIaSI_SI_NS1B_6thread17LinearCombinationIaLi1EiiLNS1G_9ScaleType4KindE0ELNS_15FloatRoundStyleE2EaEENS1_15EpilogueDefaultEEEEEvvEEEEvNT_6ParamsE,@"STO_CUDA_ENTRY STV_DEFAULT"
_ZN7cutlass13device_kernelINS_4gemm6kernel13GemmUniversalIN4cute5tupleIJiiiiEEENS1_10collective13CollectiveMmaINS1_34MainloopSm90TmaGmmaWarpSpecializedILi6ENS5_IJNS4_1CILi1EEESB_SB_EEENS1_35KernelTmaWarpSpecializedCooperativeEEENS5_IJNSA_ILi128EEENSA_ILi64EEESG_EEEaNS5_IJlSB_lEEEaSI_NS4_8TiledMMAINS4_8MMA_AtomIJNS4_4SM904GMMA26MMA_64x64x32_S32S8S8_SS_TNEEEENS4_6LayoutINS5_IJNSA_ILi2EEESB_SB_EEENS5_IJSB_NSA_ILi0EEESS_EEEEENS5_IJNS4_10UnderscoreESV_SV_EEEEENS4_13SM90_TMA_LOADENS4_14ComposedLayoutINS4_7SwizzleILi2ELi4ELi3EEENS4_18smem_ptr_flag_bitsILi8EEENSP_INS5_IJNSA_ILi8EEESG_EEENS5_IJSG_SB_EEEEEEEvNS4_8identityESY_S18_vS19_EENS_8epilogue10collective6detail29Sm90TmaWarpSpecializedAdapterINS1C_15DefaultEpilogueIaSI_SI_NS1B_6thread17LinearCombinationIaLi1EiiLNS1G_9ScaleType4KindE0ELNS_15FloatRoundStyleE2EaEENS1_15EpilogueDefaultEEEEEvvEEEEvNT_6ParamsE:
[----:B------:R-:W0:Y:S01]  /*0000*/  LDC R1, c[0x0][0x28] ;  /* 0x00000a00ff017b82 */ /* 0x000e220000000800 */
[----:B------:R-:W1:Y:S01]  /*0010*/  S2R R18, SR_TID.X ;  /* 0x0000000000127919 */ /* 0x000e620000002100 */
[----:B------:R-:W-:Y:S01]  /*0020*/  ELECT P0, URZ, PT ;  /* 0x00000000003f782f */ /* 0x000fe20003800000 */
[----:B------:R-:W-:Y:S01]  /*0030*/  BSSY B0, `(.L_x_0) ;  /* 0x000000f000007945 */ /* 0x000fe20003800000 */
[--C-:B-1----:R-:W-:Y:S02]  /*0040*/  SHF.R.U32.HI R0, RZ, 0x5, R18.reuse ;  /* 0x00000005ff007819 */ /* 0x102fe40000011612 */
[----:B------:R-:W-:-:S03]  /*0050*/  SHF.R.U32.HI R2, RZ, 0x7, R18 ;  /* 0x00000007ff027819 */ /* 0x000fc60000011612 */
[----:B------:R-:W1:Y:S04]  /*0060*/  SHFL.IDX PT, R5, R0, RZ, 0x1f ;  /* 0x00001fff00057589 */ /* 0x000e6800000e0000 */
[----:B------:R2:W3:Y:S01]  /*0070*/  SHFL.IDX PT, R8, R2, RZ, 0x1f ;  /* 0x00001fff02087589 */ /* 0x0004e200000e0000 */
[----:B-1----:R-:W-:-:S13]  /*0080*/  ISETP.NE.OR P0, PT, R5, RZ, !P0 ;  /* 0x000000ff0500720c */ /* 0x002fda0004705670 */
[----:B0-23--:R-:W-:Y:S05]  /*0090*/  @P0 BRA `(.L_x_1) ;  /* 0x0000000000200947 */ /* 0x00dfea0003800000 */
[----:B------:R-:W-:Y:S02]  /*00a0*/  ULDC.64 UR4, c[0x0][0x198] ;  /* 0x0000660000047ab9 */ /* 0x000fe40000000a00 */
[----:B------:R-:W-:Y:S02]  /*00b0*/  UIADD3 UR6, UP0, UR4, 0xf0, URZ ;  /* 0x000000f004067890 */ /* 0x000fe4000ff1e03f */
[----:B------:R-:W-:Y:S02]  /*00c0*/  UIADD3 UR4, UP1, UR4, 0x1f0, URZ ;  /* 0x000001f004047890 */ /* 0x000fe4000ff3e03f */
[----:B------:R-:W-:Y:S02]  /*00d0*/  UIADD3.X UR7, URZ, UR5, URZ, UP0, !UPT ;  /* 0x000000053f077290 */ /* 0x000fe400087fe43f */
[----:B------:R-:W-:-:S07]  /*00e0*/  UIADD3.X UR5, URZ, UR5, URZ, UP1, !UPT ;  /* 0x000000053f057290 */ /* 0x000fce0008ffe43f */
[----:B------:R0:W-:Y:S02]  /*00f0*/  UTMACCTL.PF [UR6] ;  /* 0x00000000060079b9 */ /* 0x0001e40008040000 */
[----:B------:R0:W-:Y:S02]  /*0100*/  UTMACCTL.PF [UR4] ;  /* 0x00000000040079b9 */ /* 0x0001e40008040000 */
[----:B0-----:R-:W-:Y:S01]  /*0110*/  NOP ;  /* 0x0000000000007918 */ /* 0x001fe20000000000 */
.L_x_1:
[----:B------:R-:W-:Y:S05]  /*0120*/  BSYNC B0 ;  /* 0x0000000000007941 */ /* 0x000fea0003800000 */
.L_x_0:
[----:B------:R-:W0:Y:S02]  /*0130*/  SHFL.IDX PT, R2, R0, RZ, 0x1f ;  /* 0x00001fff00027589 */ /* 0x000e2400000e0000 */
[----:B0-----:R-:W-:-:S13]  /*0140*/  ISETP.NE.AND P0, PT, R2, RZ, PT ;  /* 0x000000ff0200720c */ /* 0x001fda0003f05270 */
[----:B------:R-:W-:Y:S05]  /*0150*/  @P0 BRA `(.L_x_2) ;  /* 0x0000000000680947 */ /* 0x000fea0003800000 */
[----:B------:R-:W0:Y:S01]  /*0160*/  S2UR UR8, SR_CgaCtaId ;  /* 0x00000000000879c3 */ /* 0x000e220000008800 */
[----:B------:R-:W-:Y:S01]  /*0170*/  UMOV UR4, 0x400 ;  /* 0x0000040000047882 */ /* 0x000fe20000000000 */
[----:B------:R-:W-:Y:S01]  /*0180*/  UMOV UR5, 0x1 ;  /* 0x0000000100057882 */ /* 0x000fe20000000000 */
[----:B------:R-:W-:Y:S01]  /*0190*/  UMOV UR6, 0x100 ;  /* 0x0000010000067882 */ /* 0x000fe20000000000 */
[----:B------:R-:W-:Y:S01]  /*01a0*/  ELECT P0, URZ, PT ;  /* 0x00000000003f782f */ /* 0x000fe20003800000 */
[----:B------:R-:W-:-:S04]  /*01b0*/  UIADD3 UR6, -UR6, 0x100000, URZ ;  /* 0x0010000006067890 */ /* 0x000fc8000fffe13f */
[----:B------:R-:W-:Y:S02]  /*01c0*/  USHF.L.U32 UR7, UR6, 0xb, URZ ;  /* 0x0000000b06077899 */ /* 0x000fe4000800063f */
[----:B------:R-:W-:Y:S02]  /*01d0*/  USHF.L.U32 UR6, UR6, 0x1, URZ ;  /* 0x0000000106067899 */ /* 0x000fe4000800063f */
[----:B0-----:R-:W-:Y:S02]  /*01e0*/  ULEA UR8, UR8, UR4, 0x18 ;  /* 0x0000000408087291 */ /* 0x001fe4000f8ec03f */
[----:B------:R-:W-:-:S04]  /*01f0*/  UIADD3 UR4, -UR5, 0x100000, URZ ;  /* 0x0010000005047890 */ /* 0x000fc8000fffe13f */
[----:B------:R-:W-:Y:S02]  /*0200*/  USHF.L.U32 UR5, UR4, 0xb, URZ ;  /* 0x0000000b04057899 */ /* 0x000fe4000800063f */
[----:B------:R-:W-:Y:S01]  /*0210*/  USHF.L.U32 UR4, UR4, 0x1, URZ ;  /* 0x0000000104047899 */ /* 0x000fe2000800063f */
[----:B------:R-:W0:Y:S11]  /*0220*/  FENCE.VIEW.ASYNC.S ;  /* 0x00000000000073c6 */ /* 0x000e360000000000 */
[----:B0-----:R0:W1:Y:S01]  /*0230*/  SYNCS.EXCH.64 URZ, [UR8], UR4 ;  /* 0x00000004083f75b2 */ /* 0x0010620008000100 */
[----:B------:R0:W2:Y:S01]  /*0240*/  SYNCS.EXCH.64 URZ, [UR8+0x30], UR6 ;  /* 0x00003006083f75b2 */ /* 0x0000a20008000100 */
[----:B------:R0:W3:Y:S01]  /*0250*/  SYNCS.EXCH.64 URZ, [UR8+0x8], UR4 ;  /* 0x00000804083f75b2 */ /* 0x0000e20008000100 */
[----:B------:R0:W4:Y:S01]  /*0260*/  SYNCS.EXCH.64 URZ, [UR8+0x38], UR6 ;  /* 0x00003806083f75b2 */ /* 0x0001220008000100 */
[----:B------:R0:W0:Y:S01]  /*0270*/  SYNCS.EXCH.64 URZ, [UR8+0x10], UR4 ;  /* 0x00001004083f75b2 */ /* 0x0000220008000100 */
[----:B------:R0:W0:Y:S01]  /*0280*/  SYNCS.EXCH.64 URZ, [UR8+0x40], UR6 ;  /* 0x00004006083f75b2 */ /* 0x0000220008000100 */
[----:B------:R0:W0:Y:S01]  /*0290*/  SYNCS.EXCH.64 URZ, [UR8+0x18], UR4 ;  /* 0x00001804083f75b2 */ /* 0x0000220008000100 */
[----:B------:R0:W0:Y:S01]  /*02a0*/  SYNCS.EXCH.64 URZ, [UR8+0x48], UR6 ;  /* 0x00004806083f75b2 */ /* 0x0000220008000100 */
[----:B------:R0:W0:Y:S01]  /*02b0*/  SYNCS.EXCH.64 URZ, [UR8+0x20], UR4 ;  /* 0x00002004083f75b2 */ /* 0x0000220008000100 */
[----:B------:R0:W0:Y:S01]  /*02c0*/  SYNCS.EXCH.64 URZ, [UR8+0x50], UR6 ;  /* 0x00005006083f75b2 */ /* 0x0000220008000100 */
[----:B------:R0:W0:Y:S01]  /*02d0*/  SYNCS.EXCH.64 URZ, [UR8+0x28], UR4 ;  /* 0x00002804083f75b2 */ /* 0x0000220008000100 */
[----:B------:R0:W0:Y:S01]  /*02e0*/  SYNCS.EXCH.64 URZ, [UR8+0x58], UR6 ;  /* 0x00005806083f75b2 */ /* 0x0000220008000100 */
[----:B------:R-:W-:Y:S01]  /*02f0*/  NOP ;  /* 0x0000000000007918 */ /* 0x000fe20000000000 */
.L_x_2:
[----:B------:R-:W5:Y:S01]  /*0300*/  SHFL.IDX PT, R0, R0, RZ, 0x1f ;  /* 0x00001fff00007589 */ /* 0x000f6200000e0000 */
[----:B------:R-:W-:Y:S01]  /*0310*/  ELECT P0, URZ, PT ;  /* 0x00000000003f782f */ /* 0x000fe20003800000 */
[----:B------:R-:W1:Y:S01]  /*0320*/  LDC R2, c[0x0][0x65c] ;  /* 0x00019700ff027b82 */ /* 0x000e620000000800 */
[----:B------:R-:W-:Y:S01]  /*0330*/  SHF.R.S32.HI R6, RZ, 0x1f, R5 ;  /* 0x0000001fff067819 */ /* 0x000fe20000011405 */
[----:B------:R-:W2:Y:S01]  /*0340*/  S2R R3, SR_CTAID.Y ;  /* 0x0000000000037919 */ /* 0x000ea20000002600 */
[----:B0-----:R-:W-:Y:S01]  /*0350*/  UMOV UR4, 0x20 ;  /* 0x0000002000047882 */ /* 0x001fe20000000000 */
[----:B------:R-:W-:Y:S01]  /*0360*/  ISETP.NE.AND P2, PT, R8, RZ, PT ;  /* 0x000000ff0800720c */ /* 0x000fe20003f45270 */
[----:B------:R-:W-:Y:S01]  /*0370*/  NOP ;  /* 0x0000000000007918 */ /* 0x000fe20000000000 */
[----:B------:R-:W0:Y:S01]  /*0380*/  S2R R4, SR_CTAID.X ;  /* 0x0000000000047919 */ /* 0x000e220000002500 */
[----:B------:R-:W-:Y:S01]  /*0390*/  LEA.HI R6, R6, R5, RZ, 0x2 ;  /* 0x0000000506067211 */ /* 0x000fe200078f10ff */
[----:B------:R-:W-:Y:S01]  /*03a0*/  NOP ;  /* 0x0000000000007918 */ /* 0x000fe20000000000 */
[----:B-----5:R-:W-:-:S02]  /*03b0*/  ISETP.NE.OR P0, PT, R0, RZ, !P0 ;  /* 0x000000ff0000720c */ /* 0x020fc40004705670 */
[----:B-1----:R-:W-:-:S04]  /*03c0*/  ISETP.NE.AND P3, PT, R2, 0x1, PT ;  /* 0x000000010200780c */ /* 0x002fc80003f65270 */
[----:B------:R-:W-:Y:S02]  /*03d0*/  P2R R0, PR, RZ, 0x8 ;  /* 0x00000008ff007803 */ /* 0x000fe40000000000 */
[----:B------:R-:W-:-:S05]  /*03e0*/  LOP3.LUT R0, R6, 0xfffffffc, RZ, 0xc0, !PT ;  /* 0xfffffffc06007812 */ /* 0x000fca00078ec0ff */
[----:B------:R-:W-:Y:S01]  /*03f0*/  VOTEU.ALL UP0, P0 ;  /* 0x00000000003f7886 */ /* 0x000fe20000000000 */
[----:B------:R-:W-:Y:S01]  /*0400*/  IMAD.IADD R0, R5, 0x1, -R0 ;  /* 0x0000000105007824 */ /* 0x000fe200078e0a00 */
[----:B------:R-:W0:Y:S01]  /*0410*/  @P3 LDC R17, c[0x0][0x10] ;  /* 0x00000400ff113b82 */ /* 0x000e220000000800 */
[----:B------:R-:W-:Y:S01]  /*0420*/  VOTEU.ALL UP1, P0 ;  /* 0x00000000003f7886 */ /* 0x000fe20000020000 */
[----:B--2---:R-:W-:Y:S01]  /*0430*/  @P3 IMAD.MOV.U32 R6, RZ, RZ, R3 ;  /* 0x000000ffff063224 */ /* 0x004fe200078e0003 */
[----:B------:R-:W-:Y:S01]  /*0440*/  @!UP0 UMOV UR6, 0x400 ;  /* 0x0000040000068882 */ /* 0x000fe20000000000 */
[----:B------:R-:W-:-:S04]  /*0450*/  @!UP0 UIADD3 UR4, -UR4, 0x100000, URZ ;  /* 0x0010000004048890 */ /* 0x000fc8000fffe13f */
[----:B------:R-:W-:Y:S02]  /*0460*/  @!UP0 USHF.L.U32 UR5, UR4, 0xb, URZ ;  /* 0x0000000b04058899 */ /* 0x000fe4000800063f */
[----:B------:R-:W-:Y:S01]  /*0470*/  @!UP0 USHF.L.U32 UR4, UR4, 0x1, URZ ;  /* 0x0000000104048899 */ /* 0x000fe2000800063f */
[----:B------:R-:W-:Y:S02]  /*0480*/  @P3 IMAD.MOV.U32 R7, RZ, RZ, RZ ;  /* 0x000000ffff073224 */ /* 0x000fe400078e00ff */
[----:B------:R-:W-:Y:S01]  /*0490*/  IMAD.MOV.U32 R5, RZ, RZ, RZ ;  /* 0x000000ffff057224 */ /* 0x000fe200078e00ff */
[----:B------:R-:W1:Y:S01]  /*04a0*/  @!UP0 S2UR UR7, SR_CgaCtaId ;  /* 0x00000000000789c3 */ /* 0x000e620000008800 */
[----:B------:R-:W-:-:S07]  /*04b0*/  @P3 IMAD.MOV.U32 R11, RZ, RZ, RZ ;  /* 0x000000ffff0b3224 */ /* 0x000fce00078e00ff */
[----:B------:R-:W2:Y:S01]  /*04c0*/  @!P3 LDC R9, c[0x0][0xc] ;  /* 0x00000300ff09bb82 */ /* 0x000ea20000000800 */
[----:B0-----:R-:W-:-:S04]  /*04d0*/  @P3 IMAD.WIDE.U32 R16, R4, R17, R6 ;  /* 0x0000001104103225 */ /* 0x001fc800078e0006 */
[----:B------:R-:W-:Y:S01]  /*04e0*/  @P3 IMAD.IADD R17, R17, 0x1, R11 ;  /* 0x0000000111113824 */ /* 0x000fe200078e020b */
[----:B-1----:R-:W-:Y:S01]  /*04f0*/  @!UP0 ULEA UR6, UR7, UR6, 0x18 ;  /* 0x0000000607068291 */ /* 0x002fe2000f8ec03f */
[----:B------:R-:W-:Y:S01]  /*0500*/  VOTEU.ALL UP0, P0 ;  /* 0x00000000003f7886 */ /* 0x000fe20000000000 */
[----:B------:R-:W-:-:S04]  /*0510*/  ISETP.NE.AND P0, PT, R0, 0x3, PT ;  /* 0x000000030000780c */ /* 0x000fc80003f05270 */
[----:B------:R-:W-:Y:S01]  /*0520*/  ISETP.EQ.OR P0, PT, R0, RZ, !P0 ;  /* 0x000000ff0000720c */ /* 0x000fe20004702670 */
[----:B--2---:R-:W-:-:S03]  /*0530*/  @!P3 IMAD.WIDE.U32 R6, R9, R3, R4 ;  /* 0x000000030906b225 */ /* 0x004fc600078e0004 */
[C---:B------:R-:W-:Y:S01]  /*0540*/  ISETP.EQ.AND P0, PT, R8.reuse, RZ, P0 ;  /* 0x000000ff0800720c */ /* 0x040fe20000702270 */
[----:B------:R-:W-:Y:S01]  /*0550*/  VIADD R8, R8, 0xffffffff ;  /* 0xffffffff08087836 */ /* 0x000fe20000000000 */
[----:B------:R-:W0:Y:S02]  /*0560*/  FENCE.VIEW.ASYNC.S ;  /* 0x00000000000073c6 */ /* 0x000e240000000000 */
[----:B0-----:R0:W3:Y:S01]  /*0570*/  @!UP0 SYNCS.EXCH.64 URZ, [UR6+0x70], UR4 ;  /* 0x00007004063f85b2 */ /* 0x0010e20008000100 */
[----:B------:R-:W-:Y:S01]  /*0580*/  @!P3 IMAD.MOV.U32 R16, RZ, RZ, R6 ;  /* 0x000000ffff10b224 */ /* 0x000fe200078e0006 */
[----:B------:R-:W-:Y:S01]  /*0590*/  SEL R19, RZ, 0x1, !P0 ;  /* 0x00000001ff137807 */ /* 0x000fe20004000000 */
[----:B------:R-:W-:Y:S01]  /*05a0*/  @!P3 IMAD.MOV.U32 R17, RZ, RZ, R7 ;  /* 0x000000ffff11b224 */ /* 0x000fe200078e0007 */
[----:B------:R-:W-:-:S04]  /*05b0*/  ISETP.GE.U32.AND P1, PT, R8, 0x2, PT ;  /* 0x000000020800780c */ /* 0x000fc80003f26070 */
[----:B------:R-:W-:Y:S01]  /*05c0*/  SEL R19, R19, 0x2, P1 ;  /* 0x0000000213137807 */ /* 0x000fe20000800000 */
[----:B------:R0:W3:Y:S01]  /*05d0*/  @!UP1 SYNCS.EXCH.64 URZ, [UR6+0x78], UR4 ;  /* 0x00007804063f95b2 */ /* 0x0000e20008000100 */
[----:B------:R-:W-:Y:S01]  /*05e0*/  NOP ;  /* 0x0000000000007918 */ /* 0x000fe20000000000 */
[----:B---34-:R-:W-:Y:S06]  /*05f0*/  BAR.SYNC.DEFER_BLOCKING 0x0 ;  /* 0x0000000000007b1d */ /* 0x018fec0000010000 */
[----:B------:R-:W-:Y:S05]  /*0600*/  @!P2 BRA `(.L_x_3) ;  /* 0x00000038001ca947 */ /* 0x000fea0003800000 */
[----:B------:R-:W-:-:S13]  /*0610*/  ISETP.GT.U32.AND P0, PT, R8, 0x1, PT ;  /* 0x000000010800780c */ /* 0x000fda0003f04070 */
[----:B0-----:R-:W-:Y:S05]  /*0620*/  @P0 EXIT ;  /* 0x000000000000094d */ /* 0x001fea0003800000 */
[----:B------:R-:W-:Y:S01]  /*0630*/  ULDC.64 UR4, c[0x0][0x650] ;  /* 0x0001940000047ab9 */ /* 0x000fe20000000a00 */
[----:B------:R-:W-:Y:S01]  /*0640*/  PRMT R0, RZ, 0x7610, R0 ;  /* 0x00007610ff007816 */ /* 0x000fe20000000000 */
[----:B------:R-:W-:Y:S01]  /*0650*/  IMAD.MOV.U32 R57, RZ, RZ, -0x1 ;  /* 0xffffffffff397424 */ /* 0x000fe200078e00ff */
[----:B------:R-:W-:Y:S01]  /*0660*/  ISETP.GE.U32.AND P0, PT, R16, UR4, PT ;  /* 0x0000000410007c0c */ /* 0x000fe2000bf06070 */
[----:B------:R-:W-:Y:S02]  /*0670*/  IMAD.MOV.U32 R58, RZ, RZ, -0x1 ;  /* 0xffffffffff3a7424 */ /* 0x000fe400078e00ff */
[----:B------:R-:W-:Y:S01]  /*0680*/  IMAD.MOV.U32 R59, RZ, RZ, -0x1 ;  /* 0xffffffffff3b7424 */ /* 0x000fe200078e00ff */
[----:B------:R-:W-:-:S13]  /*0690*/  ISETP.GE.U32.AND.EX P0, PT, R17, UR5, PT, P0 ;  /* 0x0000000511007c0c */ /* 0x000fda000bf06100 */
[----:B------:R-:W-:Y:S05]  /*06a0*/  @P0 BRA `(.L_x_4) ;  /* 0x0000000400540947 */ /* 0x000fea0003800000 */
[----:B------:R-:W0:Y:S01]  /*06b0*/  LDC.64 R14, c[0x0][0x628] ;  /* 0x00018a00ff0e7b82 */ /* 0x000e220000000a00 */
[----:B------:R-:W-:Y:S02]  /*06c0*/  IMAD.MOV.U32 R6, RZ, RZ, R16 ;  /* 0x000000ffff067224 */ /* 0x000fe400078e0010 */
[----:B------:R-:W-:-:S05]  /*06d0*/  IMAD.MOV.U32 R7, RZ, RZ, R17 ;  /* 0x000000ffff077224 */ /* 0x000fca00078e0011 */
[----:B------:R-:W1:Y:S08]  /*06e0*/  LDC R0, c[0x0][0x630] ;  /* 0x00018c00ff007b82 */ /* 0x000e700000000800 */
[----:B------:R-:W2:Y:S01]  /*06f0*/  LDC.64 R20, c[0x0][0x620] ;  /* 0x00018800ff147b82 */ /* 0x000ea20000000a00 */
[----:B0-----:R-:W-:-:S04]  /*0700*/  ISETP.NE.U32.AND P0, PT, R14, RZ, PT ;  /* 0x000000ff0e00720c */ /* 0x001fc80003f05070 */
[----:B------:R-:W-:-:S13]  /*0710*/  ISETP.NE.AND.EX P0, PT, R15, RZ, PT, P0 ;  /* 0x000000ff0f00720c */ /* 0x000fda0003f05300 */
[----:B-12---:R-:W-:Y:S05]  /*0720*/  @!P0 BRA `(.L_x_5) ;  /* 0x0000000000288947 */ /* 0x006fea0003800000 */
[----:B------:R-:W0:Y:S02]  /*0730*/  LDC R11, c[0x0][0x634] ;  /* 0x00018d00ff0b7b82 */ /* 0x000e240000000800 */
[----:B0-----:R-:W-:-:S05]  /*0740*/  IADD3 R11, P0, R16, R11, RZ ;  /* 0x0000000b100b7210 */ /* 0x001fca0007f1e0ff */
[----:B------:R-:W-:-:S04]  /*0750*/  IMAD.X R13, RZ, RZ, R17, P0 ;  /* 0x000000ffff0d7224 */ /* 0x000fc800000e0611 */
[----:B------:R-:W-:-:S04]  /*0760*/  IMAD.WIDE.U32 R6, R13, R14, RZ ;  /* 0x0000000e0d067225 */ /* 0x000fc800078e00ff */
[----:B------:R-:W-:-:S04]  /*0770*/  IMAD.WIDE.U32 R8, P0, R11, R15, R6 ;  /* 0x0000000f0b087225 */ /* 0x000fc80007800006 */
[----:B------:R-:W-:-:S04]  /*0780*/  IMAD.WIDE.U32 R6, R11, R14, RZ ;  /* 0x0000000e0b067225 */ /* 0x000fc800078e00ff */
[----:B------:R-:W-:Y:S01]  /*0790*/  IMAD.X R11, RZ, RZ, RZ, P0 ;  /* 0x000000ffff0b7224 */ /* 0x000fe200000e06ff */
[----:B------:R-:W-:Y:S01]  /*07a0*/  IADD3 RZ, P0, R7, R8, RZ ;  /* 0x0000000807ff7210 */ /* 0x000fe20007f1e0ff */
[----:B------:R-:W-:-:S04]  /*07b0*/  IMAD.MOV.U32 R10, RZ, RZ, R9 ;  /* 0x000000ffff0a7224 */ /* 0x000fc800078e0009 */
[----:B------:R-:W-:-:S08]  /*07c0*/  IMAD.WIDE.U32.X R6, R13, R15, R10, P0 ;  /* 0x0000000f0d067225 */ /* 0x000fd000000e040a */
.L_x_5:
[-CC-:B------:R-:W-:Y:S01]  /*07d0*/  SHF.R.U64 R59, R6, R0.reuse, R7.reuse ;  /* 0x00000000063b7219 */ /* 0x180fe20000001207 */
[----:B------:R-:W0:Y:S01]  /*07e0*/  LDC R10, c[0x0][0x618] ;  /* 0x00018600ff0a7b82 */ /* 0x000e220000000800 */
[----:B------:R-:W-:Y:S01]  /*07f0*/  SHF.R.U32.HI R5, RZ, R0, R7 ;  /* 0x00000000ff057219 */ /* 0x000fe20000011607 */
[----:B------:R-:W-:Y:S01]  /*0800*/  ULDC UR4, c[0x0][0x150] ;  /* 0x0000540000047ab9 */ /* 0x000fe20000000800 */
[----:B------:R-:W-:Y:S02]  /*0810*/  IADD3 R9, P0, RZ, -R59, RZ ;  /* 0x8000003bff097210 */ /* 0x000fe40007f1e0ff */
[----:B------:R-:W-:-:S03]  /*0820*/  I2FP.F32.U32 R0, R4 ;  /* 0x0000000400007245 */ /* 0x000fc60000201000 */
[----:B------:R-:W1:Y:S01]  /*0830*/  LDC.64 R26, c[0x0][0x640] ;  /* 0x00019000ff1a7b82 */ /* 0x000e620000000a00 */
[----:B------:R-:W-:Y:S02]  /*0840*/  IMAD.X R11, RZ, RZ, ~R5, P0 ;  /* 0x000000ffff0b7224 */ /* 0x000fe400000e0e05 */
[----:B------:R-:W-:Y:S01]  /*0850*/  FMUL R0, R0, UR4 ;  /* 0x0000000400007c20 */ /* 0x000fe20008400000 */
[----:B------:R-:W-:Y:S01]  /*0860*/  IMAD.WIDE.U32 R6, R9, R20, R16 ;  /* 0x0000001409067225 */ /* 0x000fe200078e0010 */
[----:B------:R-:W-:-:S03]  /*0870*/  ULDC UR4, c[0x0][0x154] ;  /* 0x0000550000047ab9 */ /* 0x000fc60000000800 */
[----:B------:R-:W-:Y:S01]  /*0880*/  IMAD R8, R11, R20, RZ ;  /* 0x000000140b087224 */ /* 0x000fe200078e02ff */
[----:B------:R-:W2:Y:S01]  /*0890*/  LDC R5, c[0x0][0x144] ;  /* 0x00005100ff057b82 */ /* 0x000ea20000000800 */
[----:B------:R-:W3:Y:S02]  /*08a0*/  F2I.U32.TRUNC.NTZ R0, R0 ;  /* 0x0000000000007305 */ /* 0x000ee4000020f000 */
[----:B------:R-:W-:-:S04]  /*08b0*/  IMAD R9, R9, R21, R8 ;  /* 0x0000001509097224 */ /* 0x000fc800078e0208 */
[----:B------:R-:W-:Y:S01]  /*08c0*/  IMAD.IADD R7, R7, 0x1, R9 ;  /* 0x0000000107077824 */ /* 0x000fe200078e0209 */
[----:B------:R-:W4:Y:S01]  /*08d0*/  LDC R12, c[0x0][0x608] ;  /* 0x00018200ff0c7b82 */ /* 0x000f220000000800 */
[----:B------:R-:W-:-:S03]  /*08e0*/  IMAD.MOV.U32 R9, RZ, RZ, -0x1 ;  /* 0xffffffffff097424 */ /* 0x000fc600078e00ff */
[-CC-:B0-----:R-:W-:Y:S02]  /*08f0*/  SHF.R.U64 R20, R6, R10.reuse, R7.reuse ;  /* 0x0000000a06147219 */ /* 0x181fe40000001207 */
[----:B------:R-:W-:Y:S02]  /*0900*/  I2FP.F32.U32 R6, R3 ;  /* 0x0000000300067245 */ /* 0x000fe40000201000 */
[----:B------:R-:W0:Y:S01]  /*0910*/  LDC R24, c[0x0][0x658] ;  /* 0x00019600ff187b82 */ /* 0x000e220000000800 */
[----:B-1----:R-:W-:Y:S01]  /*0920*/  ISETP.NE.U32.AND P0, PT, R26, RZ, PT ;  /* 0x000000ff1a00720c */ /* 0x002fe20003f05070 */
[----:B---3--:R-:W-:Y:S01]  /*0930*/  IMAD.MOV R8, RZ, RZ, -R0 ;  /* 0x000000ffff087224 */ /* 0x008fe200078e0a00 */
[----:B------:R-:W-:Y:S01]  /*0940*/  SHF.R.U32.HI R7, RZ, R10, R7 ;  /* 0x0000000aff077219 */ /* 0x000fe20000011607 */
[----:B------:R-:W-:Y:S01]  /*0950*/  FMUL R6, R6, UR4 ;  /* 0x0000000406067c20 */ /* 0x000fe20008400000 */
[----:B------:R-:W-:-:S03]  /*0960*/  ISETP.NE.AND.EX P0, PT, R27, RZ, PT, P0 ;  /* 0x000000ff1b00720c */ /* 0x000fc60003f05300 */
[----:B------:R-:W1:Y:S01]  /*0970*/  LDC R14, c[0x0][0x148] ;  /* 0x00005200ff0e7b82 */ /* 0x000e620000000800 */
[----:B--2---:R-:W-:-:S07]  /*0980*/  IMAD R0, R5, R8, R4 ;  /* 0x0000000805007224 */ /* 0x004fce00078e0204 */
[----:B------:R-:W2:Y:S01]  /*0990*/  LDC R22, c[0x0][0x600] ;  /* 0x00018000ff167b82 */ /* 0x000ea20000000800 */
[-CC-:B----4-:R-:W-:Y:S02]  /*09a0*/  SHF.R.U64 R28, R20, R12.reuse, R7.reuse ;  /* 0x0000000c141c7219 */ /* 0x190fe40000001207 */
[----:B------:R-:W-:Y:S01]  /*09b0*/  SHF.R.U32.HI R5, RZ, R12, R7 ;  /* 0x0000000cff057219 */ /* 0x000fe20000011607 */
[----:B------:R-:W-:Y:S01]  /*09c0*/  IMAD.MOV.U32 R7, RZ, RZ, 0x1 ;  /* 0x00000001ff077424 */ /* 0x000fe200078e00ff */
[----:B------:R3:W4:Y:S03]  /*09d0*/  F2I.U32.TRUNC.NTZ R12, R6 ;  /* 0x00000006000c7305 */ /* 0x000726000020f000 */
[----:B------:R-:W1:Y:S01]  /*09e0*/  LDC R15, c[0x0][0x648] ;  /* 0x00019200ff0f7b82 */ /* 0x000e620000000800 */
[-C--:B0-----:R-:W-:Y:S02]  /*09f0*/  SHF.L.U32 R4, R9, R24.reuse, RZ ;  /* 0x0000001809047219 */ /* 0x081fe400000006ff */
[----:B------:R-:W-:-:S02]  /*0a00*/  SHF.R.U64 R30, R28, R24, R5 ;  /* 0x000000181c1e7219 */ /* 0x000fc40000001205 */
[----:B------:R-:W-:Y:S02]  /*0a10*/  LOP3.LUT R11, RZ, R4, RZ, 0x33, !PT ;  /* 0x00000004ff0b7212 */ /* 0x000fe400078e33ff */
[-C--:B------:R-:W-:Y:S01]  /*0a20*/  SHF.R.U32.HI R5, RZ, R24.reuse, R5 ;  /* 0x00000018ff057219 */ /* 0x080fe20000011605 */
[----:B------:R-:W0:Y:S01]  /*0a30*/  LDC R21, c[0x0][0x638] ;  /* 0x00018e00ff157b82 */ /* 0x000e220000000800 */
[----:B------:R-:W-:Y:S01]  /*0a40*/  SHF.L.U32 R10, R7, R24, RZ ;  /* 0x00000018070a7219 */ /* 0x000fe200000006ff */
[----:B------:R-:W-:-:S06]  /*0a50*/  IMAD.MOV.U32 R4, RZ, RZ, R30 ;  /* 0x000000ffff047224 */ /* 0x000fcc00078e001e */
[----:B------:R-:W0:Y:S01]  /*0a60*/  LDC R57, c[0x0][0x610] ;  /* 0x00018400ff397b82 */ /* 0x000e220000000800 */
[----:B---34-:R-:W-:Y:S05]  /*0a70*/  @!P0 BRA `(.L_x_6) ;  /* 0x0000000000288947 */ /* 0x018fea0003800000 */
[----:B------:R-:W3:Y:S02]  /*0a80*/  LDC R9, c[0x0][0x64c] ;  /* 0x00019300ff097b82 */ /* 0x000ee40000000800 */
[----:B---3--:R-:W-:-:S05]  /*0a90*/  IADD3 R9, P0, R30, R9, RZ ;  /* 0x000000091e097210 */ /* 0x008fca0007f1e0ff */
        /* <DEDUP_REMOVED lines=8> */
.L_x_6:
[----:B-1----:R-:W-:Y:S01]  /*0b20*/  SHF.R.U64 R4, R4, R15, R5 ;  /* 0x0000000f04047219 */ /* 0x002fe20000001205 */
[----:B--2---:R-:W-:Y:S01]  /*0b30*/  VIADD R5, R22, 0xffffffff ;  /* 0xffffffff16057836 */ /* 0x004fe20000000000 */
[----:B------:R-:W-:Y:S01]  /*0b40*/  LOP3.LUT R11, R28, R11, RZ, 0xc0, !PT ;  /* 0x0000000b1c0b7212 */ /* 0x000fe200078ec0ff */
[----:B------:R-:W-:Y:S02]  /*0b50*/  IMAD.MOV R12, RZ, RZ, -R12 ;  /* 0x000000ffff0c7224 */ /* 0x000fe400078e0a0c */
[----:B------:R-:W-:Y:S02]  /*0b60*/  IMAD.MOV R6, RZ, RZ, -R4 ;  /* 0x000000ffff067224 */ /* 0x000fe400078e0a04 */
[----:B------:R-:W-:Y:S01]  /*0b70*/  IMAD R11, R10, R4, R11 ;  /* 0x000000040a0b7224 */ /* 0x000fe200078e020b */
[----:B------:R-:W-:Y:S01]  /*0b80*/  LOP3.LUT R4, R20, R5, RZ, 0xc0, !PT ;  /* 0x0000000514047212 */ /* 0x000fe200078ec0ff */
[----:B------:R-:W-:Y:S02]  /*0b90*/  @P3 IMAD R0, R14, R12, R3 ;  /* 0x0000000c0e003224 */ /* 0x000fe400078e0203 */
[----:B0-----:R-:W-:-:S02]  /*0ba0*/  IMAD R3, R6, R21, R30 ;  /* 0x0000001506037224 */ /* 0x001fc400078e021e */
[----:B------:R-:W-:Y:S02]  /*0bb0*/  IMAD R57, R11, R57, R0 ;  /* 0x000000390b397224 */ /* 0x000fe400078e0200 */
[----:B------:R-:W-:Y:S02]  /*0bc0*/  IMAD R4, R3, R22, R4 ;  /* 0x0000001603047224 */ /* 0x000fe400078e0204 */
[----:B------:R-:W-:-:S03]  /*0bd0*/  IMAD.MOV.U32 R0, RZ, RZ, 0x1 ;  /* 0x00000001ff007424 */ /* 0x000fc600078e00ff */
[----:B------:R-:W-:Y:S02]  /*0be0*/  SEL R58, R4, R57, !P3 ;  /* 0x00000039043a7207 */ /* 0x000fe40005800000 */
[----:B------:R-:W-:-:S07]  /*0bf0*/  SEL R57, R57, R4, !P3 ;  /* 0x0000000439397207 */ /* 0x000fce0005800000 */
.L_x_4:
[----:B------:R-:W-:-:S08]  /*0c00*/  NOP ;  /* 0x0000000000007918 */ /* 0x000fd00000000000 */
[----:B------:R-:W0:Y:S02]  /*0c10*/  USETMAXREG.TRY_ALLOC.CTAPOOL UP0, 0xe8 ;  /* 0x000000e8000079c8 */ /* 0x000e240008000600 */
[----:B0-----:R-:W-:-:S13]  /*0c20*/  PLOP3.LUT P0, PT, PT, PT, UP0, 0x80, 0x0 ;  /* 0x000000000000781c */ /* 0x001fda0003f0f008 */
[----:B------:R-:W-:Y:S05]  /*0c30*/  @!P0 BRA `(.L_x_4) ;  /* 0xfffffffc00f08947 */ /* 0x000fea000383ffff */
[----:B------:R-:W-:Y:S01]  /*0c40*/  ULDC.64 UR4, c[0x0][0x598] ;  /* 0x0001660000047ab9 */ /* 0x000fe20000000a00 */
[----:B------:R-:W-:Y:S01]  /*0c50*/  ULDC.64 UR36, c[0x0][0x208] ;  /* 0x0000820000247ab9 */ /* 0x000fe20000000a00 */
[----:B------:R-:W-:-:S04]  /*0c60*/  ISETP.NE.U32.AND P0, PT, RZ, UR4, PT ;  /* 0x00000004ff007c0c */ /* 0x000fc8000bf05070 */
[----:B------:R-:W-:-:S13]  /*0c70*/  ISETP.NE.AND.EX P0, PT, RZ, UR5, PT, P0 ;  /* 0x00000005ff007c0c */ /* 0x000fda000bf05300 */
[----:B------:R-:W-:Y:S05]  /*0c80*/  @!P0 BRA `(.L_x_7) ;  /* 0x00000000001c8947 */ /* 0x000fea0003800000 */
[----:B------:R-:W0:Y:S02]  /*0c90*/  LDC.64 R4, c[0x0][0x598] ;  /* 0x00016600ff047b82 */ /* 0x000e240000000a00 */
[----:B0-----:R-:W2:Y:S02]  /*0ca0*/  LDG.E.64 R4, desc[UR36][R4.64] ;  /* 0x0000002404047981 */ /* 0x001ea4000c1e1b00 */
[----:B--2---:R-:W-:-:S04]  /*0cb0*/  ISETP.NE.U32.AND P0, PT, R4, RZ, PT ;  /* 0x000000ff0400720c */ /* 0x004fc80003f05070 */
[----:B------:R-:W-:-:S13]  /*0cc0*/  ISETP.NE.AND.EX P0, PT, R5, RZ, PT, P0 ;  /* 0x000000ff0500720c */ /* 0x000fda0003f05300 */
[----:B------:R-:W-:Y:S05]  /*0cd0*/  @!P0 BRA `(.L_x_7) ;  /* 0x0000000000088947 */ /* 0x000fea0003800000 */
[----:B------:R0:W5:Y:S01]  /*0ce0*/  LD.E R22, desc[UR36][R4.64] ;  /* 0x0000002404167980 */ /* 0x000162000c101900 */
[----:B------:R-:W-:Y:S05]  /*0cf0*/  BRA `(.L_x_8) ;  /* 0x0000000000247947 */ /* 0x000fea0003800000 */
.L_x_7:
[----:B------:R-:W-:Y:S02]  /*0d00*/  ULDC.64 UR4, c[0x0][0x588] ;  /* 0x0001620000047ab9 */ /* 0x000fe40000000a00 */
[----:B------:R-:W-:-:S04]  /*0d10*/  ISETP.NE.U32.AND P0, PT, RZ, UR4, PT ;  /* 0x00000004ff007c0c */ /* 0x000fc8000bf05070 */
[----:B------:R-:W-:-:S13]  /*0d20*/  ISETP.NE.AND.EX P0, PT, RZ, UR5, PT, P0 ;  /* 0x00000005ff007c0c */ /* 0x000fda000bf05300 */
[----:B------:R-:W-:Y:S05]  /*0d30*/  @!P0 BRA `(.L_x_9) ;  /* 0x00000000000c8947 */ /* 0x000fea0003800000 */
[----:B------:R-:W0:Y:S02]  /*0d40*/  LDC.64 R22, c[0x0][0x588] ;  /* 0x00016200ff167b82 */ /* 0x000e240000000a00 */
[----:B0-----:R1:W5:Y:S01]  /*0d50*/  LDG.E R22, desc[UR36][R22.64] ;  /* 0x0000002416167981 */ /* 0x001362000c1e1900 */
[----:B------:R-:W-:Y:S05]  /*0d60*/  BRA `(.L_x_8) ;  /* 0x0000000000087947 */ /* 0x000fea0003800000 */
.L_x_9:
[----:B------:R-:W-:Y:S02]  /*0d70*/  ULDC UR4, c[0x0][0x580] ;  /* 0x0001600000047ab9 */ /* 0x000fe40000000800 */
[----:B------:R-:W-:-:S07]  /*0d80*/  IMAD.U32 R22, RZ, RZ, UR4 ;  /* 0x00000004ff167e24 */ /* 0x000fce000f8e00ff */
.L_x_8:
[----:B------:R-:W-:Y:S02]  /*0d90*/  ULDC.64 UR4, c[0x0][0x5a0] ;  /* 0x0001680000047ab9 */ /* 0x000fe40000000a00 */
[----:B------:R-:W-:-:S04]  /*0da0*/  ISETP.NE.U32.AND P0, PT, RZ, UR4, PT ;  /* 0x00000004ff007c0c */ /* 0x000fc8000bf05070 */
[----:B------:R-:W-:-:S13]  /*0db0*/  ISETP.NE.AND.EX P0, PT, RZ, UR5, PT, P0 ;  /* 0x00000005ff007c0c */ /* 0x000fda000bf05300 */
[----:B------:R-:W-:Y:S05]  /*0dc0*/  @!P0 BRA `(.L_x_10) ;  /* 0x00000000001c8947 */ /* 0x000fea0003800000 */
[----:B0-----:R-:W0:Y:S02]  /*0dd0*/  LDC.64 R4, c[0x0][0x5a0] ;  /* 0x00016800ff047b82 */ /* 0x001e240000000a00 */
[----:B0-----:R-:W2:Y:S02]  /*0de0*/  LDG.E.64 R4, desc[UR36][R4.64] ;  /* 0x0000002404047981 */ /* 0x001ea4000c1e1b00 */
[----:B--2---:R-:W-:-:S04]  /*0df0*/  ISETP.NE.U32.AND P0, PT, R4, RZ, PT ;  /* 0x000000ff0400720c */ /* 0x004fc80003f05070 */
[----:B------:R-:W-:-:S13]  /*0e00*/  ISETP.NE.AND.EX P0, PT, R5, RZ, PT, P0 ;  /* 0x000000ff0500720c */ /* 0x000fda0003f05300 */
[----:B------:R-:W-:Y:S05]  /*0e10*/  @!P0 BRA `(.L_x_10) ;  /* 0x0000000000088947 */ /* 0x000fea0003800000 */
[----:B-1----:R0:W5:Y:S01]  /*0e20*/  LD.E R23, desc[UR36][R4.64] ;  /* 0x0000002404177980 */ /* 0x002162000c101900 */
[----:B------:R-:W-:Y:S05]  /*0e30*/  BRA `(.L_x_11) ;  /* 0x0000000000247947 */ /* 0x000fea0003800000 */
.L_x_10:
[----:B------:R-:W-:Y:S02]  /*0e40*/  ULDC.64 UR4, c[0x0][0x590] ;  /* 0x0001640000047ab9 */ /* 0x000fe40000000a00 */
[----:B------:R-:W-:-:S04]  /*0e50*/  ISETP.NE.U32.AND P0, PT, RZ, UR4, PT ;  /* 0x00000004ff007c0c */ /* 0x000fc8000bf05070 */
[----:B------:R-:W-:-:S13]  /*0e60*/  ISETP.NE.AND.EX P0, PT, RZ, UR5, PT, P0 ;  /* 0x00000005ff007c0c */ /* 0x000fda000bf05300 */
[----:B------:R-:W-:Y:S05]  /*0e70*/  @!P0 BRA `(.L_x_12) ;  /* 0x00000000000c8947 */ /* 0x000fea0003800000 */
[----:B0-----:R-:W1:Y:S02]  /*0e80*/  LDC.64 R4, c[0x0][0x590] ;  /* 0x00016400ff047b82 */ /* 0x001e640000000a00 */
[----:B-1----:R1:W5:Y:S01]  /*0e90*/  LDG.E R23, desc[UR36][R4.64] ;  /* 0x0000002404177981 */ /* 0x002362000c1e1900 */
[----:B------:R-:W-:Y:S05]  /*0ea0*/  BRA `(.L_x_11) ;  /* 0x0000000000087947 */ /* 0x000fea0003800000 */
.L_x_12:
[----:B------:R-:W-:Y:S02]  /*0eb0*/  ULDC UR4, c[0x0][0x584] ;  /* 0x0001610000047ab9 */ /* 0x000fe40000000800 */
[----:B-1----:R-:W-:-:S07]  /*0ec0*/  IMAD.U32 R23, RZ, RZ, UR4 ;  /* 0x00000004ff177e24 */ /* 0x002fce000f8e00ff */
.L_x_11:
[----:B------:R-:W-:-:S13]  /*0ed0*/  LOP3.LUT P0, RZ, R0, 0xff, RZ, 0xc0, !PT ;  /* 0x000000ff00ff7812 */ /* 0x000fda000780c0ff */
[----:B------:R-:W-:Y:S05]  /*0ee0*/  @!P0 EXIT ;  /* 0x000000000000894d */ /* 0x000fea0003800000 */
[----:B------:R-:W-:Y:S01]  /*0ef0*/  ULDC UR4, c[0x0][0x28c] ;  /* 0x0000a30000047ab9 */ /* 0x000fe20000000800 */
[----:B------:R-:W-:Y:S01]  /*0f00*/  UMOV UR38, URZ ;  /* 0x0000003f00267c82 */ /* 0x000fe20008000000 */
[----:B------:R-:W-:Y:S01]  /*0f10*/  UIADD3 UR4, UR4, 0x3f, URZ ;  /* 0x0000003f04047890 */ /* 0x000fe2000fffe03f */
[----:B------:R-:W-:-:S03]  /*0f20*/  UMOV UR39, URZ ;  /* 0x0000003f00277c82 */ /* 0x000fc60008000000 */
[----:B------:R-:W-:-:S04]  /*0f30*/  USHF.R.S32.HI UR5, URZ, 0x1f, UR4 ;  /* 0x0000001f3f057899 */ /* 0x000fc80008011404 */
[----:B------:R-:W-:-:S04]  /*0f40*/  ULEA.HI UR5, UR5, UR4, URZ, 0x6 ;  /* 0x0000000405057291 */ /* 0x000fc8000f8f303f */
[----:B------:R-:W-:-:S12]  /*0f50*/  USHF.R.S32.HI UR40, URZ, 0x6, UR5 ;  /* 0x000000063f287899 */ /* 0x000fd80008011405 */
.L_x_98:
[----:B------:R-:W-:Y:S01]  /*0f60*/  LOP3.LUT R0, R18, 0x80, RZ, 0xc0, !PT ;  /* 0x0000008012007812 */ /* 0x000fe200078ec0ff */
[----:B------:R-:W2:Y:S01]  /*0f70*/  S2UR UR7, SR_CgaCtaId ;  /* 0x00000000000779c3 */ /* 0x000ea20000008800 */
[----:B------:R-:W-:Y:S02]  /*0f80*/  UMOV UR6, 0x400 ;  /* 0x0000040000067882 */ /* 0x000fe40000000000 */
[----:B------:R-:W-:-:S06]  /*0f90*/  SHF.R.U32.HI R0, RZ, 0x7, R0 ;  /* 0x00000007ff007819 */ /* 0x000fcc0000011600 */
[----:B------:R-:W3:Y:S01]  /*0fa0*/  SHFL.IDX PT, R0, R0, RZ, 0x1f ;  /* 0x00001fff00007589 */ /* 0x000ee200000e0000 */
[----:B--2---:R-:W-:Y:S01]  /*0fb0*/  ULEA UR6, UR7, UR6, 0x18 ;  /* 0x0000000607067291 */ /* 0x004fe2000f8ec03f */
[----:B---3--:R-:W-:-:S13]  /*0fc0*/  R2UR UR4, R0 ;  /* 0x00000000000472ca */ /* 0x008fda00000e0000 */
[----:B------:R-:W-:-:S04]  /*0fd0*/  ULEA.HI UR5, UR4, UR4, URZ, 0x1 ;  /* 0x0000000404057291 */ /* 0x000fc8000f8f083f */
[----:B------:R-:W-:-:S04]  /*0fe0*/  ULOP3.LUT UR5, UR5, 0xffffe, URZ, 0xc0, !UPT ;  /* 0x000ffffe05057892 */ /* 0x000fc8000f8ec03f */
[----:B------:R-:W-:-:S03]  /*0ff0*/  UIADD3 UR5, UR4, -UR5, URZ ;  /* 0x8000000504057290 */ /* 0x000fc6000fffe03f */
[----:B------:R-:W-:Y:S01]  /*1000*/  ULDC UR4, c[0x0][0x28c] ;  /* 0x0000a30000047ab9 */ /* 0x000fe20000000800 */
[----:B------:R-:W-:Y:S01]  /*1010*/  ULEA UR5, UR5, UR6, 0xc ;  /* 0x0000000605057291 */ /* 0x000fe2000f8e603f */
[----:B------:R-:W-:-:S03]  /*1020*/  ISETP.LT.AND P0, PT, RZ, UR4, PT ;  /* 0x00000004ff007c0c */ /* 0x000fc6000bf01270 */
[----:B------:R-:W-:-:S04]  /*1030*/  UIADD3 UR5, UR5, 0x180, URZ ;  /* 0x0000018005057890 */ /* 0x000fc8000fffe03f */
[----:B------:R-:W-:-:S04]  /*1040*/  USHF.R.U32.HI UR5, URZ, 0x4, UR5 ;  /* 0x000000043f057899 */ /* 0x000fc80008011605 */
[----:B------:R-:W-:Y:S02]  /*1050*/  ULOP3.LUT UR41, UR5, 0x3fff, URZ, 0xc0, !UPT ;  /* 0x00003fff05297892 */ /* 0x000fe4000f8ec03f */
[----:B0---4-:R-:W-:Y:S10]  /*1060*/  @P0 BRA `(.L_x_13) ;  /* 0x0000000000400947 */ /* 0x011ff40003800000 */
[----:B------:R-:W-:Y:S01]  /*1070*/  MOV R0, 0x0 ;  /* 0x0000000000007802 */ /* 0x000fe20000000f00 */
[----:B------:R-:W-:Y:S01]  /*1080*/  ULDC.64 UR4, c[0x4][0x68] ;  /* 0x01001a0000047ab9 */ /* 0x000fe20000000a00 */
[----:B------:R-:W-:Y:S01]  /*1090*/  ULDC.64 UR6, c[0x4][0x8] ;  /* 0x0100020000067ab9 */ /* 0x000fe20000000a00 */
[----:B01----:R-:W-:Y:S01]  /*10a0*/  IMAD.U32 R4, RZ, RZ, UR4 ;  /* 0x00000004ff047e24 */ /* 0x003fe2000f8e00ff */
[----:B------:R0:W1:Y:S01]  /*10b0*/  LDC.64 R14, c[0x4][R0] ;  /* 0x01000000000e7b82 */ /* 0x0000620000000a00 */
[----:B------:R-:W-:Y:S01]  /*10c0*/  IMAD.U32 R5, RZ, RZ, UR5 ;  /* 0x00000005ff057e24 */ /* 0x000fe2000f8e00ff */
[----:B------:R-:W-:Y:S01]  /*10d0*/  ULDC.64 UR4, c[0x4][0x70] ;  /* 0x01001c0000047ab9 */ /* 0x000fe20000000a00 */
[----:B------:R-:W-:Y:S02]  /*10e0*/  IMAD.U32 R10, RZ, RZ, UR6 ;  /* 0x00000006ff0a7e24 */ /* 0x000fe4000f8e00ff */
[----:B------:R-:W-:Y:S02]  /*10f0*/  IMAD.U32 R6, RZ, RZ, UR4 ;  /* 0x00000004ff067e24 */ /* 0x000fe4000f8e00ff */
[----:B------:R-:W-:-:S02]  /*1100*/  IMAD.U32 R7, RZ, RZ, UR5 ;  /* 0x00000005ff077e24 */ /* 0x000fc4000f8e00ff */
[----:B------:R-:W-:Y:S02]  /*1110*/  IMAD.U32 R11, RZ, RZ, UR7 ;  /* 0x00000007ff0b7e24 */ /* 0x000fe4000f8e00ff */
[----:B------:R-:W-:Y:S02]  /*1120*/  IMAD.MOV.U32 R8, RZ, RZ, 0x1e1 ;  /* 0x000001e1ff087424 */ /* 0x000fe400078e00ff */
[----:B------:R-:W-:Y:S02]  /*1130*/  IMAD.MOV.U32 R12, RZ, RZ, 0x1 ;  /* 0x00000001ff0c7424 */ /* 0x000fe400078e00ff */
[----:B0-----:R-:W-:-:S07]  /*1140*/  IMAD.MOV.U32 R13, RZ, RZ, RZ ;  /* 0x000000ffff0d7224 */ /* 0x001fce00078e00ff */
[----:B------:R-:W-:-:S07]  /*1150*/  LEPC R20, `(.L_x_13) ;  /* 0x000000001014794e */ /* 0x000fce0000000000 */
[----:B-1---5:R-:W-:Y:S05]  /*1160*/  CALL.ABS.NOINC R14 ;  /* 0x000000000e007343 */ /* 0x022fea0003c00000 */
.L_x_13:
[----:B------:R-:W-:-:S04]  /*1170*/  LOP3.LUT R0, R19, 0x1, RZ, 0xfc, !PT ;  /* 0x0000000113007812 */ /* 0x000fc800078efcff */
[----:B------:R-:W-:-:S13]  /*1180*/  ISETP.NE.AND P0, PT, R0, 0x3, PT ;  /* 0x000000030000780c */ /* 0x000fda0003f05270 */
[----:B------:R-:W-:Y:S05]  /*1190*/  @!P0 BRA `(.L_x_14) ;  /* 0x0000000000048947 */ /* 0x000fea0003800000 */
[----:B------:R-:W-:Y:S01]  /*11a0*/  BPT.TRAP 0x1 ;  /* 0x000000040000795c */ /* 0x000fe20000300000 */
.L_x_14:
[----:B------:R-:W2:Y:S01]  /*11b0*/  S2UR UR5, SR_CgaCtaId ;  /* 0x00000000000579c3 */ /* 0x000ea20000008800 */
[----:B------:R-:W-:Y:S01]  /*11c0*/  UMOV UR4, 0x400 ;  /* 0x0000040000047882 */ /* 0x000fe20000000000 */
[----:B------:R-:W-:Y:S02]  /*11d0*/  IMAD.U32 R0, RZ, RZ, UR38 ;  /* 0x00000026ff007e24 */ /* 0x000fe4000f8e00ff */
[----:B------:R-:W-:-:S03]  /*11e0*/  IMAD.U32 R3, RZ, RZ, UR39 ;  /* 0x00000027ff037e24 */ /* 0x000fc6000f8e00ff */
[----:B------:R-:W-:Y:S01]  /*11f0*/  SHF.L.U32 R0, R0, 0x1f, RZ ;  /* 0x0000001f00007819 */ /* 0x000fe200000006ff */
[----:B--2---:R-:W-:-:S06]  /*1200*/  ULEA UR4, UR5, UR4, 0x18 ;  /* 0x0000000405047291 */ /* 0x004fcc000f8ec03f */
[----:B------:R-:W-:-:S04]  /*1210*/  IMAD.U32 R6, RZ, RZ, UR4 ;  /* 0x00000004ff067e24 */ /* 0x000fc8000f8e00ff */
[----:B------:R-:W-:-:S04]  /*1220*/  IMAD R3, R3, 0x8, R6 ;  /* 0x0000000803037824 */ /* 0x000fc800078e0206 */
[----:B------:R2:W3:Y:S01]  /*1230*/  SYNCS.PHASECHK.TRANS64.TRYWAIT P1, [R3+URZ], R0 ;  /* 0x00000000030075a7 */ /* 0x0004e2000802017f */
[----:B------:R-:W-:Y:S05]  /*1240*/  @!P0 BRA `(.L_x_15) ;  /* 0x0000000000048947 */ /* 0x000fea0003800000 */
[----:B------:R-:W-:Y:S01]  /*1250*/  BPT.TRAP 0x1 ;  /* 0x000000040000795c */ /* 0x000fe20000300000 */
.L_x_15:
[----:B---3--:R-:W-:Y:S05]  /*1260*/  @P1 BRA `(.L_x_16) ;  /* 0x0000000000081947 */ /* 0x008fea0003800000 */
[----:B------:R-:W3:Y:S02]  /*1270*/  SYNCS.PHASECHK.TRANS64.TRYWAIT P1, [R3+URZ], R0 ;  /* 0x00000000030075a7 */ /* 0x000ee4000802017f */
[----:B---3--:R-:W-:Y:S05]  /*1280*/  @!P1 BRA `(.L_x_17) ;  /* 0x0000004000d09947 */ /* 0x008fea0003800000 */
.L_x_16:
[----:B------:R-:W-:-:S04]  /*1290*/  UISETP.LT.AND UP0, UPT, UR40, 0x1, UPT ;  /* 0x000000012800788c */ /* 0x000fc8000bf01270 */
[----:B------:R-:W-:-:S06]  /*12a0*/  USEL UR4, UR40, 0x1, UP0 ;  /* 0x0000000128047887 */ /* 0x000fcc0008000000 */
[----:B--23--:R-:W-:Y:S01]  /*12b0*/  IMAD.U32 R0, RZ, RZ, UR4 ;  /* 0x00000004ff007e24 */ /* 0x00cfe2000f8e00ff */
[----:B------:R-:W-:Y:S05]  /*12c0*/  WARPSYNC.ALL ;  /* 0x0000000000007948 */ /* 0x000fea0003800000 */
[----:B------:R-:W-:-:S04]  /*12d0*/  IADD3 R0, -R0, UR40, RZ ;  /* 0x0000002800007c10 */ /* 0x000fc8000fffe1ff */
[----:B------:R-:W-:Y:S02]  /*12e0*/  ISETP.GE.AND P1, PT, R0, 0x1, PT ;  /* 0x000000010000780c */ /* 0x000fe40003f26270 */
[----:B------:R-:W-:Y:S01]  /*12f0*/  R2UR UR4, R6 ;  /* 0x00000000060472ca */ /* 0x000fe200000e0000 */
[----:B------:R-:W-:Y:S01]  /*1300*/  ULOP3.LUT UR41, UR41, 0x10000, URZ, 0xfc, !UPT ;  /* 0x0001000029297892 */ /* 0x000fe2000f8efc3f */
[----:B------:R-:W-:Y:S01]  /*1310*/  WARPGROUP.ARRIVE ;  /* 0x00000000000079c5 */ /* 0x000fe20000000000 */
[----:B------:R-:W-:Y:S01]  /*1320*/  UMOV UR5, 0x80000020 ;  /* 0x8000002000057882 */ /* 0x000fe20000000000 */
[----:B------:R-:W-:-:S09]  /*1330*/  UMOV UR7, 0x80000020 ;  /* 0x8000002000077882 */ /* 0x000fd20000000000 */
[----:B------:R-:W-:-:S04]  /*1340*/  UIADD3 UR4, UR4, 0xc180, URZ ;  /* 0x0000c18004047890 */ /* 0x000fc8000fffe03f */
[----:B------:R-:W-:-:S04]  /*1350*/  USHF.R.U32.HI UR4, URZ, 0x4, UR4 ;  /* 0x000000043f047899 */ /* 0x000fc80008011604 */
[----:B------:R-:W-:-:S04]  /*1360*/  ULOP3.LUT UR4, UR4, 0x3fff, URZ, 0xc0, !UPT ;  /* 0x00003fff04047892 */ /* 0x000fc8000f8ec03f */
[----:B------:R-:W-:Y:S02]  /*1370*/  ULOP3.LUT UR9, UR4, 0x10000, URZ, 0xfc, !UPT ;  /* 0x0001000004097892 */ /* 0x000fe4000f8efc3f */
[----:B------:R-:W-:Y:S02]  /*1380*/  ULEA UR4, UR39, UR41, 0x9 ;  /* 0x0000002927047291 */ /* 0x000fe4000f8e483f */
[----:B------:R-:W-:-:S09]  /*1390*/  ULEA UR6, UR39, UR9, 0x8 ;  /* 0x0000000927067291 */ /* 0x000fd2000f8e403f */
[----:B------:R-:W-:Y:S01]  /*13a0*/  IGMMA.64x64x32.S8.S8 R24, gdesc[UR4], RZ, !UPT, gsb0 ;  /* 0x01e00000041879f1 */ /* 0x000fe2000c0410ff */
[----:B------:R-:W-:Y:S02]  /*13b0*/  UIADD3 UR4, UR4, 0x2, URZ ;  /* 0x0000000204047890 */ /* 0x000fe4000fffe03f */
[----:B------:R-:W-:Y:S01]  /*13c0*/  UIADD3 UR6, UR6, 0x2, URZ ;  /* 0x0000000206067890 */ /* 0x000fe2000fffe03f */
[----:B------:R-:W-:Y:S01]  /*13d0*/  UMOV UR5, 0x80000020 ;  /* 0x8000002000057882 */ /* 0x000fe20000000000 */
[----:B------:R-:W-:Y:S01]  /*13e0*/  UMOV UR7, 0x80000020 ;  /* 0x8000002000077882 */ /* 0x000fe20000000000 */
[----:B------:R-:W-:Y:S02]  /*13f0*/  WARPGROUP.DEPBAR.LE gsb0, 0x0 ;  /* 0x00008000000079c5 */ /* 0x000fe40000010000 */
[----:B------:R-:W-:-:S06]  /*1400*/  WARPGROUP.ARRIVE ;  /* 0x00000000000079c5 */ /* 0x000fcc0000000000 */
[----:B------:R-:W-:Y:S03]  /*1410*/  IGMMA.64x64x32.S8.S8 R24, gdesc[UR4], R24, gsb0 ;  /* 0x01e00000041879f1 */ /* 0x000fe60008041018 */
[----:B------:R-:W-:Y:S02]  /*1420*/  WARPGROUP.DEPBAR.LE gsb0, 0x0 ;  /* 0x00008000000079c5 */ /* 0x000fe40000010000 */
[----:B------:R-:W-:Y:S05]  /*1430*/  @!P1 BRA `(.L_x_18) ;  /* 0x0000000000e09947 */ /* 0x000fea0003800000 */
[----:B------:R-:W-:Y:S02]  /*1440*/  UIADD3 UR4, UR39, 0x1, URZ ;  /* 0x0000000127047890 */ /* 0x000fe4000fffe03f */
[----:B------:R-:W-:Y:S02]  /*1450*/  IMAD.U32 R3, RZ, RZ, UR39 ;  /* 0x00000027ff037e24 */ /* 0x000fe4000f8e00ff */
[----:B------:R-:W-:-:S04]  /*1460*/  UISETP.NE.AND UP0, UPT, UR4, 0x6, UPT ;  /* 0x000000060400788c */ /* 0x000fc8000bf05270 */
[----:B------:R-:W-:Y:S02]  /*1470*/  USEL UR5, URZ, 0x1, UP0 ;  /* 0x000000013f057887 */ /* 0x000fe40008000000 */
[----:B------:R-:W-:Y:S02]  /*1480*/  USEL UR8, UR4, URZ, UP0 ;  /* 0x0000003f04087287 */ /* 0x000fe40008000000 */
[----:B------:R-:W-:-:S06]  /*1490*/  ULOP3.LUT UR5, UR38, UR5, URZ, 0x3c, !UPT ;  /* 0x0000000526057292 */ /* 0x000fcc000f8e3c3f */
[----:B------:R-:W-:-:S07]  /*14a0*/  IMAD.U32 R7, RZ, RZ, UR5 ;  /* 0x00000005ff077e24 */ /* 0x000fce000f8e00ff */
.L_x_25:
[----:B------:R-:W-:Y:S05]  /*14b0*/  @!P0 BRA `(.L_x_19) ;  /* 0x0000000000048947 */ /* 0x000fea0003800000 */
[----:B------:R-:W-:Y:S01]  /*14c0*/  BPT.TRAP 0x1 ;  /* 0x000000040000795c */ /* 0x000fe20000300000 */
.L_x_19:
[----:B------:R-:W2:Y:S01]  /*14d0*/  S2UR UR5, SR_CgaCtaId ;  /* 0x00000000000579c3 */ /* 0x000ea20000008800 */
[----:B------:R-:W-:Y:S01]  /*14e0*/  UMOV UR4, 0x400 ;  /* 0x0000040000047882 */ /* 0x000fe20000000000 */
[----:B01----:R-:W-:Y:S01]  /*14f0*/  IMAD.U32 R5, RZ, RZ, UR8 ;  /* 0x00000008ff057e24 */ /* 0x003fe2000f8e00ff */
[----:B------:R-:W-:Y:S01]  /*1500*/  SHF.L.U32 R4, R7, 0x1f, RZ ;  /* 0x0000001f07047819 */ /* 0x000fe200000006ff */
[----:B--2---:R-:W-:-:S06]  /*1510*/  ULEA UR4, UR5, UR4, 0x18 ;  /* 0x0000000405047291 */ /* 0x004fcc000f8ec03f */
[----:B------:R-:W-:-:S04]  /*1520*/  IMAD.U32 R6, RZ, RZ, UR4 ;  /* 0x00000004ff067e24 */ /* 0x000fc8000f8e00ff */
[----:B------:R-:W-:-:S04]  /*1530*/  IMAD R5, R5, 0x8, R6 ;  /* 0x0000000805057824 */ /* 0x000fc800078e0206 */
[----:B------:R0:W1:Y:S01]  /*1540*/  SYNCS.PHASECHK.TRANS64.TRYWAIT P1, [R5+URZ], R4 ;  /* 0x00000004050075a7 */ /* 0x000062000802017f */
[----:B------:R-:W-:Y:S05]  /*1550*/  @!P0 BRA `(.L_x_20) ;  /* 0x0000000000048947 */ /* 0x000fea0003800000 */
[----:B------:R-:W-:Y:S01]  /*1560*/  BPT.TRAP 0x1 ;  /* 0x000000040000795c */ /* 0x000fe20000300000 */
.L_x_20:
[----:B-1----:R-:W-:Y:S05]  /*1570*/  @P1 BRA `(.L_x_21) ;  /* 0x0000000000081947 */ /* 0x002fea0003800000 */
[----:B------:R-:W1:Y:S02]  /*1580*/  SYNCS.PHASECHK.TRANS64.TRYWAIT P1, [R5+URZ], R4 ;  /* 0x00000004050075a7 */ /* 0x000e64000802017f */
[----:B-1----:R-:W-:Y:S05]  /*1590*/  @!P1 BRA `(.L_x_22) ;  /* 0x0000004000209947 */ /* 0x002fea0003800000 */
.L_x_21:
[----:B------:R-:W-:Y:S01]  /*15a0*/  ULEA UR4, UR8, UR41, 0x9 ;  /* 0x0000002908047291 */ /* 0x000fe2000f8e483f */
[----:B------:R-:W-:Y:S01]  /*15b0*/  WARPGROUP.ARRIVE ;  /* 0x00000000000079c5 */ /* 0x000fe20000000000 */
[----:B------:R-:W-:Y:S01]  /*15c0*/  ULEA UR6, UR8, UR9, 0x8 ;  /* 0x0000000908067291 */ /* 0x000fe2000f8e403f */
[----:B------:R-:W-:Y:S01]  /*15d0*/  UMOV UR5, 0x80000020 ;  /* 0x8000002000057882 */ /* 0x000fe20000000000 */
[----:B------:R-:W-:-:S07]  /*15e0*/  UMOV UR7, 0x80000020 ;  /* 0x8000002000077882 */ /* 0x000fce0000000000 */
[----:B------:R-:W-:Y:S01]  /*15f0*/  IGMMA.64x64x32.S8.S8 R24, gdesc[UR4], R24, gsb0 ;  /* 0x01e00000041879f1 */ /* 0x000fe20008041018 */
        /* <DEDUP_REMOVED lines=9> */
[----:B------:R-:W-:Y:S01]  /*1690*/  BPT.TRAP 0x1 ;  /* 0x000000040000795c */ /* 0x000fe20000300000 */
.L_x_23:
[----:B01----:R-:W-:Y:S01]  /*16a0*/  IMAD R4, R3, 0x8, R6 ;  /* 0x0000000803047824 */ /* 0x003fe200078e0206 */
[----:B------:R-:W-:-:S03]  /*16b0*/  ISETP.GT.U32.AND P1, PT, R19, 0x1, PT ;  /* 0x000000011300780c */ /* 0x000fc60003f24070 */
[----:B------:R-:W-:-:S05]  /*16c0*/  VIADD R4, R4, 0x30 ;  /* 0x0000003004047836 */ /* 0x000fca0000000000 */
[----:B------:R-:W-:-:S04]  /*16d0*/  PRMT R4, RZ, 0x654, R4 ;  /* 0x00000654ff047816 */ /* 0x000fc80000000004 */
[----:B------:R0:W-:Y:S01]  /*16e0*/  SYNCS.ARRIVE.TRANS64.RED.A1T0 RZ, [R4+URZ], RZ ;  /* 0x000000ff04ff79a7 */ /* 0x0001e2000810043f */
[----:B------:R-:W-:Y:S05]  /*16f0*/  @P1 BRA `(.L_x_24) ;  /* 0x0000000000041947 */ /* 0x000fea0003800000 */
[----:B------:R-:W-:Y:S01]  /*1700*/  BPT.TRAP 0x1 ;  /* 0x000000040000795c */ /* 0x000fe20000300000 */
.L_x_24:
[----:B------:R-:W-:Y:S01]  /*1710*/  UIADD3 UR8, UR8, 0x1, URZ ;  /* 0x0000000108087890 */ /* 0x000fe2000fffe03f */
[C---:B------:R-:W-:Y:S01]  /*1720*/  ISETP.GT.AND P2, PT, R0.reuse, 0x1, PT ;  /* 0x000000010000780c */ /* 0x040fe20003f44270 */
[----:B------:R-:W-:Y:S02]  /*1730*/  VIADD R3, R3, 0x1 ;  /* 0x0000000103037836 */ /* 0x000fe40000000000 */
[----:B------:R-:W-:Y:S01]  /*1740*/  UISETP.NE.AND UP0, UPT, UR8, 0x6, UPT ;  /* 0x000000060800788c */ /* 0x000fe2000bf05270 */
[----:B------:R-:W-:Y:S02]  /*1750*/  VIADD R0, R0, 0xffffffff ;  /* 0xffffffff00007836 */ /* 0x000fe40000000000 */
[C---:B------:R-:W-:Y:S01]  /*1760*/  ISETP.NE.AND P1, PT, R3.reuse, 0x6, PT ;  /* 0x000000060300780c */ /* 0x040fe20003f25270 */
[----:B------:R-:W-:Y:S02]  /*1770*/  USEL UR4, URZ, 0x1, UP0 ;  /* 0x000000013f047887 */ /* 0x000fe40008000000 */
[----:B------:R-:W-:Y:S01]  /*1780*/  USEL UR8, UR8, URZ, UP0 ;  /* 0x0000003f08087287 */ /* 0x000fe20008000000 */
[----:B------:R-:W-:-:S03]  /*1790*/  SEL R3, R3, RZ, P1 ;  /* 0x000000ff03037207 */ /* 0x000fc60000800000 */
[----:B------:R-:W-:Y:S01]  /*17a0*/  LOP3.LUT R7, R7, UR4, RZ, 0x3c, !PT ;  /* 0x0000000407077c12 */ /* 0x000fe2000f8e3cff */
[----:B------:R-:W-:Y:S07]  /*17b0*/  @P2 BRA `(.L_x_25) ;  /* 0xfffffffc003c2947 */ /* 0x000fee000383ffff */
.L_x_18:
[----:B------:R-:W2:Y:S02]  /*17c0*/  LDC R0, c[0x0][0x28c] ;  /* 0x0000a300ff007b82 */ /* 0x000ea40000000800 */
[----:B--2---:R-:W-:-:S13]  /*17d0*/  ISETP.GE.AND P1, PT, R0, 0x1, PT ;  /* 0x000000010000780c */ /* 0x004fda0003f26270 */
[----:B------:R-:W-:Y:S05]  /*17e0*/  @!P1 BRA `(.L_x_26) ;  /* 0x0000000000409947 */ /* 0x000fea0003800000 */
[----:B------:R-:W-:Y:S05]  /*17f0*/  @!P0 BRA `(.L_x_27) ;  /* 0x0000000000048947 */ /* 0x000fea0003800000 */
[----:B------:R-:W-:Y:S01]  /*1800*/  BPT.TRAP 0x1 ;  /* 0x000000040000795c */ /* 0x000fe20000300000 */
.L_x_27:
[----:B------:R-:W-:Y:S01]  /*1810*/  UISETP.LT.AND UP0, UPT, UR40, 0x1, UPT ;  /* 0x000000012800788c */ /* 0x000fe2000bf01270 */
[----:B------:R-:W-:-:S03]  /*1820*/  ISETP.GT.U32.AND P0, PT, R19, 0x1, PT ;  /* 0x000000011300780c */ /* 0x000fc60003f04070 */
[----:B------:R-:W-:-:S04]  /*1830*/  USEL UR6, UR40, 0x1, UP0 ;  /* 0x0000000128067887 */ /* 0x000fc80008000000 */
[----:B------:R-:W-:-:S04]  /*1840*/  UIADD3 UR6, UR39, UR40, -UR6 ;  /* 0x0000002827067290 */ /* 0x000fc8000fffe806 */
[----:B------:R-:W-:-:S04]  /*1850*/  UIMAD.WIDE.U32 UR4, UR6, -0x55555555, URZ ;  /* 0xaaaaaaab060478a5 */ /* 0x000fc8000f8e003f */
[----:B------:R-:W-:-:S04]  /*1860*/  USHF.R.U32.HI UR4, URZ, 0x2, UR5 ;  /* 0x000000023f047899 */ /* 0x000fc80008011605 */
[----:B------:R-:W-:-:S06]  /*1870*/  UIMAD UR6, UR4, -0x6, UR6 ;  /* 0xfffffffa040678a4 */ /* 0x000fcc000f8e0206 */
[----:B------:R-:W-:-:S04]  /*1880*/  IMAD.U32 R3, RZ, RZ, UR6 ;  /* 0x00000006ff037e24 */ /* 0x000fc8000f8e00ff */
[----:B------:R-:W-:-:S04]  /*1890*/  IMAD R0, R3, 0x8, R6 ;  /* 0x0000000803007824 */ /* 0x000fc800078e0206 */
[----:B------:R-:W-:-:S05]  /*18a0*/  VIADD R0, R0, 0x30 ;  /* 0x0000003000007836 */ /* 0x000fca0000000000 */
[----:B------:R-:W-:-:S04]  /*18b0*/  PRMT R0, RZ, 0x654, R0 ;  /* 0x00000654ff007816 */ /* 0x000fc80000000000 */
[----:B------:R2:W-:Y:S01]  /*18c0*/  SYNCS.ARRIVE.TRANS64.RED.A1T0 RZ, [R0+URZ], RZ ;  /* 0x000000ff00ff79a7 */ /* 0x0005e2000810043f */
[----:B------:R-:W-:Y:S05]  /*18d0*/  @P0 BRA `(.L_x_26) ;  /* 0x0000000000040947 */ /* 0x000fea0003800000 */
[----:B------:R-:W-:Y:S01]  /*18e0*/  BPT.TRAP 0x1 ;  /* 0x000000040000795c */ /* 0x000fe20000300000 */
.L_x_26:
[----:B------:R-:W3:Y:S01]  /*18f0*/  LDC R8, c[0x0][0x288] ;  /* 0x0000a200ff087b82 */ /* 0x000ee20000000800 */
[----:B01----:R-:W-:Y:S01]  /*1900*/  LOP3.LUT R4, R18, 0x60, RZ, 0xc0, !PT ;  /* 0x0000006012047812 */ /* 0x003fe200078ec0ff */
[----:B------:R-:W-:Y:S01]  /*1910*/  IMAD.SHL.U32 R7, R58, 0x40, RZ ;  /* 0x000000403a077824 */ /* 0x000fe200078e00ff */
[----:B------:R-:W-:Y:S01]  /*1920*/  UIADD3 UR39, UR40, UR39, URZ ;  /* 0x0000002728277290 */ /* 0x000fe2000fffe03f */
[----:B--2---:R-:W-:Y:S01]  /*1930*/  SHF.R.U32.HI R0, RZ, 0x2, R18 ;  /* 0x00000002ff007819 */ /* 0x004fe20000011612 */
[----:B------:R-:W-:Y:S01]  /*1940*/  IMAD.SHL.U32 R13, R57, 0x80, RZ ;  /* 0x00000080390d7824 */ /* 0x000fe200078e00ff */
[----:B------:R-:W-:Y:S01]  /*1950*/  SHF.R.U32.HI R6, RZ, 0x1, R4 ;  /* 0x00000001ff067819 */ /* 0x000fe20000011604 */
[----:B------:R-:W-:Y:S01]  /*1960*/  UISETP.GT.U32.AND UP0, UPT, UR39, 0x5, UPT ;  /* 0x000000052700788c */ /* 0x000fe2000bf04070 */
[----:B------:R-:W-:Y:S01]  /*1970*/  LOP3.LUT R4, R18, 0x3, RZ, 0xc0, !PT ;  /* 0x0000000312047812 */ /* 0x000fe200078ec0ff */
[----:B------:R-:W-:Y:S01]  /*1980*/  ULDC UR7, c[0x0][0x284] ;  /* 0x0000a10000077ab9 */ /* 0x000fe20000000800 */
[----:B------:R-:W-:Y:S01]  /*1990*/  SHF.R.U32.HI R5, RZ, 0x7, R18 ;  /* 0x00000007ff057819 */ /* 0x000fe20000011612 */
[----:B------:R-:W-:Y:S01]  /*19a0*/  UISETP.LT.U32.AND UP0, UPT, UR40, 0x6, UP0 ;  /* 0x000000062800788c */ /* 0x000fe20008701070 */
[----:B------:R-:W-:Y:S01]  /*19b0*/  LOP3.LUT R3, R0, 0x7, RZ, 0xc0, !PT ;  /* 0x0000000700037812 */ /* 0x000fe200078ec0ff */
[----:B------:R-:W-:Y:S01]  /*19c0*/  UISETP.GE.U32.AND UP1, UPT, UR40, 0x6, UPT ;  /* 0x000000062800788c */ /* 0x000fe2000bf26070 */
[----:B------:R-:W-:Y:S01]  /*19d0*/  LOP3.LUT R0, R5, 0x1, RZ, 0xc0, !PT ;  /* 0x0000000105007812 */ /* 0x000fe200078ec0ff */
[----:B------:R-:W-:Y:S01]  /*19e0*/  ULDC.64 UR8, c[0x0][0x5d0] ;  /* 0x0001740000087ab9 */ /* 0x000fe20000000a00 */
[----:B------:R-:W-:Y:S01]  /*19f0*/  SHF.R.S32.HI R14, RZ, 0x1f, R59 ;  /* 0x0000001fff0e7819 */ /* 0x000fe2000001143b */
[----:B------:R-:W-:Y:S01]  /*1a00*/  UIMAD.WIDE.U32 UR4, UR39, -0x55555555, URZ ;  /* 0xaaaaaaab270478a5 */ /* 0x000fe2000f8e003f */
[----:B------:R-:W-:Y:S01]  /*1a10*/  IADD3 R5, RZ, -R6, -R3 ;  /* 0x80000006ff057210 */ /* 0x000fe20007ffe803 */
[----:B------:R-:W-:Y:S01]  /*1a20*/  IMAD.SHL.U32 R10, R0, 0x40, RZ ;  /* 0x00000040000a7824 */ /* 0x000fe200078e00ff */
[----:B------:R-:W-:-:S02]  /*1a30*/  USEL UR6, URZ, 0x1, !UP0 ;  /* 0x000000013f067887 */ /* 0x000fc4000c000000 */
[----:B------:R-:W-:Y:S01]  /*1a40*/  USHF.R.U32.HI UR4, URZ, 0x2, UR5 ;  /* 0x000000023f047899 */ /* 0x000fe20008011605 */
[----:B------:R-:W-:Y:S01]  /*1a50*/  IMAD R0, R0, -0x40, R5 ;  /* 0xffffffc000007824 */ /* 0x000fe200078e0205 */
[----:B---3--:R-:W-:Y:S01]  /*1a60*/  ISETP.GE.AND P0, PT, R7, R8, PT ;  /* 0x000000080700720c */ /* 0x008fe20003f06270 */
[----:B------:R-:W-:Y:S01]  /*1a70*/  IMAD R12, R4, -0x2, R8 ;  /* 0xfffffffe040c7824 */ /* 0x000fe200078e0208 */
[----:B------:R-:W-:Y:S01]  /*1a80*/  ULOP3.LUT UR38, UR38, UR6, URZ, 0x3c, !UPT ;  /* 0x0000000626267292 */ /* 0x000fe2000f8e3c3f */
[----:B------:R-:W-:Y:S01]  /*1a90*/  IMAD.SHL.U32 R8, R18, 0x2, RZ ;  /* 0x0000000212087824 */ /* 0x000fe200078e00ff */
[----:B------:R-:W-:Y:S01]  /*1aa0*/  ISETP.GE.OR P0, PT, R13, UR7, P0 ;  /* 0x000000070d007c0c */ /* 0x000fe20008706670 */
[----:B------:R-:W-:Y:S01]  /*1ab0*/  IMAD R4, R14, UR8, RZ ;  /* 0x000000080e047c24 */ /* 0x000fe2000f8e02ff */
[----:B------:R-:W-:Y:S01]  /*1ac0*/  LOP3.LUT R3, R10, 0x40, R3, 0xe2, !PT ;  /* 0x000000400a037812 */ /* 0x000fe200078ee203 */
[----:B------:R-:W-:Y:S01]  /*1ad0*/  IMAD.WIDE R10, R57, 0x80, RZ ;  /* 0x00000080390a7825 */ /* 0x000fe200078e02ff */
[----:B------:R-:W-:Y:S01]  /*1ae0*/  LOP3.LUT R8, R7, 0x6, R8, 0xf8, !PT ;  /* 0x0000000607087812 */ /* 0x000fe200078ef808 */
[----:B------:R-:W-:Y:S01]  /*1af0*/  UIMAD UR39, UR4, -0x6, UR39 ;  /* 0xfffffffa042778a4 */ /* 0x000fe2000f8e0227 */
[----:B------:R-:W-:Y:S01]  /*1b00*/  IADD3 R20, -R13, UR7, R0 ;  /* 0x000000070d147c10 */ /* 0x000fe2000fffe100 */
[----:B------:R-:W-:Y:S01]  /*1b10*/  IMAD R15, R59, UR9, R4 ;  /* 0x000000093b0f7c24 */ /* 0x000fe2000f8e0204 */
[----:B------:R-:W-:Y:S01]  /*1b20*/  SHF.R.S32.HI R9, RZ, 0x1f, R8 ;  /* 0x0000001fff097819 */ /* 0x000fe20000011408 */
[----:B------:R-:W-:Y:S01]  /*1b30*/  @UP1 ULOP3.LUT UR38, UR38, 0x1, UR4, 0x78, !UPT ;  /* 0x0000000126261892 */ /* 0x000fe2000f8e7804 */
[----:B------:R-:W-:Y:S01]  /*1b40*/  LOP3.LUT R65, R10, R3, R6, 0xfe, !PT ;  /* 0x000000030a417212 */ /* 0x000fe200078efe06 */
[----:B------:R-:W-:-:S02]  /*1b50*/  IMAD.IADD R58, R12, 0x1, -R7 ;  /* 0x000000010c3a7824 */ /* 0x000fc400078e0a07 */
[----:B------:R-:W-:-:S04]  /*1b60*/  IMAD.WIDE.U32 R4, R59, UR8, R8 ;  /* 0x000000083b047c25 */ /* 0x000fc8000f8e0008 */
[----:B------:R-:W-:Y:S02]  /*1b70*/  IMAD.IADD R5, R5, 0x1, R15 ;  /* 0x0000000105057824 */ /* 0x000fe400078e020f */
[----:B------:R-:W-:Y:S01]  /*1b80*/  IMAD.MOV.U32 R57, RZ, RZ, -0x1 ;  /* 0xffffffffff397424 */ /* 0x000fe200078e00ff */
[----:B------:R-:W-:Y:S06]  /*1b90*/  @P0 BRA `(.L_x_28) ;  /* 0x0000001c00100947 */ /* 0x000fec0003800000 */
[----:B------:R-:W0:Y:S01]  /*1ba0*/  LDC.64 R12, c[0x0][0x5c8] ;  /* 0x00017200ff0c7b82 */ /* 0x000e220000000a00 */
[----:B------:R-:W-:Y:S01]  /*1bb0*/  ULDC.64 UR4, c[0x0][0x5c0] ;  /* 0x0001700000047ab9 */ /* 0x000fe20000000a00 */
[----:B------:R-:W-:Y:S01]  /*1bc0*/  BSSY B0, `(.L_x_28) ;  /* 0x00001c1000007945 */ /* 0x000fe20003800000 */
[-C--:B0-----:R-:W-:Y:S02]  /*1bd0*/  IMAD R0, R11, R12.reuse, RZ ;  /* 0x0000000c0b007224 */ /* 0x081fe400078e02ff */
[----:B------:R-:W-:-:S04]  /*1be0*/  IMAD.WIDE.U32 R4, R65, R12, R4 ;  /* 0x0000000c41047225 */ /* 0x000fc800078e0004 */
[----:B------:R-:W-:Y:S01]  /*1bf0*/  IMAD R3, R65, R13, R0 ;  /* 0x0000000d41037224 */ /* 0x000fe200078e0200 */
[----:B------:R-:W-:-:S03]  /*1c00*/  IADD3 R6, P0, R4, UR4, RZ ;  /* 0x0000000404067c10 */ /* 0x000fc6000ff1e0ff */
[----:B------:R-:W-:Y:S01]  /*1c10*/  IMAD.IADD R3, R5, 0x1, R3 ;  /* 0x0000000105037824 */ /* 0x000fe200078e0203 */
[----:B------:R-:W-:-:S04]  /*1c20*/  LEA R4, P1, R12, R6, 0x3 ;  /* 0x000000060c047211 */ /* 0x000fc800078218ff */
[----:B------:R-:W-:Y:S02]  /*1c30*/  IADD3.X R7, R3, UR5, RZ, P0, !PT ;  /* 0x0000000503077c10 */ /* 0x000fe400087fe4ff */
[----:B-----5:R-:W-:Y:S02]  /*1c40*/  ISETP.NE.AND P0, PT, R23, RZ, PT ;  /* 0x000000ff1700720c */ /* 0x020fe40003f05270 */
[----:B------:R-:W-:-:S11]  /*1c50*/  LEA.HI.X R5, R12, R7, R13, 0x3, P1 ;  /* 0x000000070c057211 */ /* 0x000fd600008f1c0d */
[----:B------:R-:W-:Y:S05]  /*1c60*/  @!P0 BRA `(.L_x_29) ;  /* 0x0000001400188947 */ /* 0x000fea0003800000 */
[----:B------:R-:W0:Y:S01]  /*1c70*/  LDC.64 R60, c[0x0][0x5b0] ;  /* 0x00016c00ff3c7b82 */ /* 0x000e220000000a00 */
[----:B------:R-:W-:Y:S01]  /*1c80*/  ULDC.64 UR4, c[0x0][0x5b8] ;  /* 0x00016e0000047ab9 */ /* 0x000fe20000000a00 */
[----:B------:R-:W-:Y:S01]  /*1c90*/  ISETP.GE.AND P3, PT, R58, 0x1, PT ;  /* 0x000000013a00780c */ /* 0x000fe20003f66270 */
[----:B------:R-:W-:Y:S01]  /*1ca0*/  IMAD R0, R14, UR4, RZ ;  /* 0x000000040e007c24 */ /* 0x000fe2000f8e02ff */
[----:B------:R-:W-:Y:S01]  /*1cb0*/  BSSY B1, `(.L_x_30) ;  /* 0x000000e000017945 */ /* 0x000fe20003800000 */
[C---:B------:R-:W-:Y:S01]  /*1cc0*/  IMAD.WIDE.U32 R14, R59.reuse, UR4, R8 ;  /* 0x000000043b0e7c25 */ /* 0x040fe2000f8e0008 */
[----:B------:R-:W-:Y:S02]  /*1cd0*/  ISETP.LT.OR P1, PT, R20, 0x1, !P3 ;  /* 0x000000011400780c */ /* 0x000fe40005f21670 */
[----:B------:R-:W1:Y:S01]  /*1ce0*/  LDC.64 R62, c[0x0][0x5a8] ;  /* 0x00016a00ff3e7b82 */ /* 0x000e620000000a00 */
[----:B------:R-:W-:Y:S02]  /*1cf0*/  IMAD R13, R59, UR5, R0 ;  /* 0x000000053b0d7c24 */ /* 0x000fe4000f8e0200 */
[----:B------:R-:W-:-:S02]  /*1d00*/  IMAD.MOV.U32 R12, RZ, RZ, R14 ;  /* 0x000000ffff0c7224 */ /* 0x000fc400078e000e */
[----:B------:R-:W-:Y:S02]  /*1d10*/  IMAD.IADD R13, R15, 0x1, R13 ;  /* 0x000000010f0d7824 */ /* 0x000fe400078e020d */
[-C--:B0-----:R-:W-:Y:S02]  /*1d20*/  IMAD R10, R11, R60.reuse, RZ ;  /* 0x0000003c0b0a7224 */ /* 0x081fe400078e02ff */
[----:B------:R-:W-:-:S04]  /*1d30*/  IMAD.WIDE.U32 R8, R65, R60, R12 ;  /* 0x0000003c41087225 */ /* 0x000fc800078e000c */
[----:B------:R-:W-:Y:S01]  /*1d40*/  IMAD R21, R65, R61, R10 ;  /* 0x0000003d41157224 */ /* 0x000fe200078e020a */
[----:B-1----:R-:W-:-:S04]  /*1d50*/  IADD3 R8, P0, R8, R62, RZ ;  /* 0x0000003e08087210 */ /* 0x002fc80007f1e0ff */
[----:B------:R-:W-:Y:S01]  /*1d60*/  IADD3.X R9, R63, R9, R21, P0, !PT ;  /* 0x000000093f097210 */ /* 0x000fe200007fe415 */
[----:B------:R-:W-:Y:S08]  /*1d70*/  @P1 BRA `(.L_x_31) ;  /* 0x0000000000041947 */ /* 0x000ff00003800000 */
[----:B------:R0:W5:Y:S02]  /*1d80*/  LDG.E.U8 R56, desc[UR36][R8.64] ;  /* 0x0000002408387981 */ /* 0x000164000c1e1100 */
.L_x_31:
[----:B------:R-:W-:Y:S05]  /*1d90*/  BSYNC B1 ;  /* 0x0000000000017941 */ /* 0x000fea0003800000 */
.L_x_30:
[----:B-----5:R-:W-:Y:S01]  /*1da0*/  LOP3.LUT R0, R56, 0xffff, RZ, 0xc0, !PT ;  /* 0x0000ffff38007812 */ /* 0x020fe200078ec0ff */
[----:B------:R-:W-:Y:S01]  /*1db0*/  IMAD.SHL.U32 R10, R60, 0x8, RZ ;  /* 0x000000083c0a7824 */ /* 0x000fe200078e00ff */
[----:B------:R-:W-:Y:S01]  /*1dc0*/  ISETP.GE.AND P2, PT, R58, 0x2, PT ;  /* 0x000000023a00780c */ /* 0x000fe20003f46270 */
[----:B------:R-:W-:Y:S01]  /*1dd0*/  BSSY B1, `(.L_x_32) ;  /* 0x000000e000017945 */ /* 0x000fe20003800000 */
[----:B------:R-:W-:Y:S02]  /*1de0*/  PRMT R0, R0, 0x8880, RZ ;  /* 0x0000888000007816 */ /* 0x000fe400000000ff */
[----:B------:R-:W-:Y:S02]  /*1df0*/  ISETP.LT.OR P0, PT, R20, 0x1, !P2 ;  /* 0x000000011400780c */ /* 0x000fe40005701670 */
[----:B------:R-:W-:Y:S01]  /*1e00*/  SHF.L.U64.HI R11, R60, 0x3, R61 ;  /* 0x000000033c0b7819 */ /* 0x000fe2000001023d */
[----:B------:R-:W-:-:S04]  /*1e10*/  IMAD R3, R0, R23, RZ ;  /* 0x0000001700037224 */ /* 0x000fc800078e02ff */
[----:B------:R-:W-:Y:S02]  /*1e20*/  @!P1 IMAD R15, R24, R22, R3 ;  /* 0x00000016180f9224 */ /* 0x000fe400078e0203 */
[----:B------:R-:W-:-:S03]  /*1e30*/  IMAD.WIDE.U32 R10, R65, R60, R10 ;  /* 0x0000003c410a7225 */ /* 0x000fc600078e000a */
[----:B------:R1:W-:Y:S01]  /*1e40*/  @!P1 STG.E.U8 desc[UR36][R6.64], R15 ;  /* 0x0000000f06009986 */ /* 0x0003e2000c101124 */
[----:B------:R-:W-:Y:S01]  /*1e50*/  IADD3 R10, P4, P5, R14, R62, R10 ;  /* 0x0000003e0e0a7210 */ /* 0x000fe20007d9e00a */
[----:B------:R-:W-:Y:S01]  /*1e60*/  IMAD.IADD R14, R21, 0x1, R11 ;  /* 0x00000001150e7824 */ /* 0x000fe200078e020b */
[----:B------:R-:W-:Y:S11]  /*1e70*/  @P0 BRA `(.L_x_33) ;  /* 0x00000000000c0947 */ /* 0x000ff60003800000 */
[----:B------:R-:W2:Y:S02]  /*1e80*/  LDG.E.U8 R56, desc[UR36][R8.64+0x1] ;  /* 0x0000012408387981 */ /* 0x000ea4000c1e1100 */
[----:B--2---:R-:W-:-:S05]  /*1e90*/  PRMT R0, R56, 0x8880, RZ ;  /* 0x0000888038007816 */ /* 0x004fca00000000ff */
[----:B------:R-:W-:-:S07]  /*1ea0*/  IMAD R3, R0, R23, RZ ;  /* 0x0000001700037224 */ /* 0x000fce00078e02ff */
.L_x_33:
[----:B------:R-:W-:Y:S05]  /*1eb0*/  BSYNC B1 ;  /* 0x0000000000017941 */ /* 0x000fea0003800000 */
.L_x_32:
[----:B------:R-:W-:Y:S01]  /*1ec0*/  ISETP.LT.OR P3, PT, R20, 0x9, !P3 ;  /* 0x000000091400780c */ /* 0x000fe20005f61670 */
[----:B------:R-:W-:Y:S01]  /*1ed0*/  @!P0 IMAD R25, R25, R22, R3 ;  /* 0x0000001619198224 */ /* 0x000fe200078e0203 */
[C---:B------:R-:W-:Y:S01]  /*1ee0*/  ISETP.GE.AND P1, PT, R58.reuse, 0x9, PT ;  /* 0x000000093a00780c */ /* 0x040fe20003f26270 */
[----:B------:R-:W-:Y:S01]  /*1ef0*/  BSSY B1, `(.L_x_34) ;  /* 0x000000b000017945 */ /* 0x000fe20003800000 */
[----:B------:R-:W-:Y:S02]  /*1f00*/  IADD3.X R11, R13, R63, R14, P4, P5 ;  /* 0x0000003f0d0b7210 */ /* 0x000fe400027ea40e */
[----:B------:R2:W-:Y:S01]  /*1f10*/  @!P0 STG.E.U8 desc[UR36][R6.64+0x1], R25 ;  /* 0x0000011906008986 */ /* 0x0005e2000c101124 */
[----:B------:R-:W-:Y:S02]  /*1f20*/  ISETP.GE.AND P0, PT, R58, 0xa, PT ;  /* 0x0000000a3a00780c */ /* 0x000fe40003f06270 */
[C---:B------:R-:W-:Y:S02]  /*1f30*/  ISETP.LT.OR P2, PT, R20.reuse, 0x9, !P2 ;  /* 0x000000091400780c */ /* 0x040fe40005741670 */
[----:B------:R-:W-:-:S02]  /*1f40*/  ISETP.LT.OR P5, PT, R20, 0x1, !P1 ;  /* 0x000000011400780c */ /* 0x000fc40004fa1670 */
[----:B------:R-:W-:Y:S01]  /*1f50*/  ISETP.LT.OR P4, PT, R20, 0x1, !P0 ;  /* 0x000000011400780c */ /* 0x000fe20004781670 */
[----:B------:R-:W-:-:S12]  /*1f60*/  @P3 BRA `(.L_x_35) ;  /* 0x00000000000c3947 */ /* 0x000fd80003800000 */
[----:B------:R-:W3:Y:S02]  /*1f70*/  LDG.E.U8 R56, desc[UR36][R10.64] ;  /* 0x000000240a387981 */ /* 0x000ee4000c1e1100 */
[----:B---3--:R-:W-:-:S05]  /*1f80*/  PRMT R0, R56, 0x8880, RZ ;  /* 0x0000888038007816 */ /* 0x008fca00000000ff */
[----:B------:R-:W-:-:S07]  /*1f90*/  IMAD R3, R0, R23, RZ ;  /* 0x0000001700037224 */ /* 0x000fce00078e02ff */
.L_x_35:
[----:B------:R-:W-:Y:S05]  /*1fa0*/  BSYNC B1 ;  /* 0x0000000000017941 */ /* 0x000fea0003800000 */
.L_x_34:
[----:B------:R-:W-:Y:S01]  /*1fb0*/  @!P3 IMAD R13, R26, R22, R3 ;  /* 0x000000161a0db224 */ /* 0x000fe200078e0203 */
[----:B------:R-:W-:Y:S04]  /*1fc0*/  BSSY B1, `(.L_x_36) ;  /* 0x0000006000017945 */ /* 0x000fe80003800000 */
[----:B------:R3:W-:Y:S01]  /*1fd0*/  @!P3 STG.E.U8 desc[UR36][R4.64], R13 ;  /* 0x0000000d0400b986 */ /* 0x0007e2000c101124 */
[----:B------:R-:W-:Y:S05]  /*1fe0*/  @P2 BRA `(.L_x_37) ;  /* 0x00000000000c2947 */ /* 0x000fea0003800000 */
[----:B------:R-:W4:Y:S02]  /*1ff0*/  LDG.E.U8 R56, desc[UR36][R10.64+0x1] ;  /* 0x000001240a387981 */ /* 0x000f24000c1e1100 */
[----:B----4-:R-:W-:-:S05]  /*2000*/  PRMT R0, R56, 0x8880, RZ ;  /* 0x0000888038007816 */ /* 0x010fca00000000ff */
[----:B------:R-:W-:-:S07]  /*2010*/  IMAD R3, R0, R23, RZ ;  /* 0x0000001700037224 */ /* 0x000fce00078e02ff */
.L_x_37:
[----:B------:R-:W-:Y:S05]  /*2020*/  BSYNC B1 ;  /* 0x0000000000017941 */ /* 0x000fea0003800000 */
.L_x_36:
[----:B------:R-:W-:Y:S01]  /*2030*/  @!P2 IMAD R27, R27, R22, R3 ;  /* 0x000000161b1ba224 */ /* 0x000fe200078e0203 */
[----:B------:R-:W-:Y:S04]  /*2040*/  BSSY B1, `(.L_x_38) ;  /* 0x0000006000017945 */ /* 0x000fe80003800000 */
[----:B------:R4:W-:Y:S01]  /*2050*/  @!P2 STG.E.U8 desc[UR36][R4.64+0x1], R27 ;  /* 0x0000011b0400a986 */ /* 0x0009e2000c101124 */
[----:B------:R-:W-:Y:S05]  /*2060*/  @P5 BRA `(.L_x_39) ;  /* 0x00000000000c5947 */ /* 0x000fea0003800000 */
[----:B------:R-:W5:Y:S02]  /*2070*/  LDG.E.U8 R56, desc[UR36][R8.64+0x8] ;  /* 0x0000082408387981 */ /* 0x000f64000c1e1100 */
[----:B-----5:R-:W-:-:S05]  /*2080*/  PRMT R0, R56, 0x8880, RZ ;  /* 0x0000888038007816 */ /* 0x020fca00000000ff */
[----:B------:R-:W-:-:S07]  /*2090*/  IMAD R3, R0, R23, RZ ;  /* 0x0000001700037224 */ /* 0x000fce00078e02ff */
.L_x_39:
[----:B------:R-:W-:Y:S05]  /*20a0*/  BSYNC B1 ;  /* 0x0000000000017941 */ /* 0x000fea0003800000 */
.L_x_38:
[----:B---3--:R-:W-:Y:S01]  /*20b0*/  @!P5 IMAD R13, R28, R22, R3 ;  /* 0x000000161c0dd224 */ /* 0x008fe200078e0203 */
[----:B------:R-:W-:Y:S04]  /*20c0*/  BSSY B1, `(.L_x_40) ;  /* 0x0000006000017945 */ /* 0x000fe80003800000 */
[----:B------:R3:W-:Y:S01]  /*20d0*/  @!P5 STG.E.U8 desc[UR36][R6.64+0x8], R13 ;  /* 0x0000080d0600d986 */ /* 0x0007e2000c101124 */
[----:B------:R-:W-:Y:S05]  /*20e0*/  @P4 BRA `(.L_x_41) ;  /* 0x00000000000c4947 */ /* 0x000fea0003800000 */
[----:B------:R-:W5:Y:S02]  /*20f0*/  LDG.E.U8 R56, desc[UR36][R8.64+0x9] ;  /* 0x0000092408387981 */ /* 0x000f64000c1e1100 */
[----:B-----5:R-:W-:-:S05]  /*2100*/  PRMT R0, R56, 0x8880, RZ ;  /* 0x0000888038007816 */ /* 0x020fca00000000ff */
[----:B------:R-:W-:-:S07]  /*2110*/  IMAD R3, R0, R23, RZ ;  /* 0x0000001700037224 */ /* 0x000fce00078e02ff */
.L_x_41:
[----:B------:R-:W-:Y:S05]  /*2120*/  BSYNC B1 ;  /* 0x0000000000017941 */ /* 0x000fea0003800000 */
.L_x_40:
[----:B------:R-:W-:Y:S01]  /*2130*/  ISETP.LT.OR P1, PT, R20, 0x9, !P1 ;  /* 0x000000091400780c */ /* 0x000fe20004f21670 */
[----:B------:R-:W-:Y:S01]  /*2140*/  @!P4 IMAD R29, R29, R22, R3 ;  /* 0x000000161d1dc224 */ /* 0x000fe200078e0203 */
[C---:B------:R-:W-:Y:S01]  /*2150*/  ISETP.GE.AND P3, PT, R58.reuse, 0x11, PT ;  /* 0x000000113a00780c */ /* 0x040fe20003f66270 */
[----:B------:R-:W-:Y:S01]  /*2160*/  BSSY B1, `(.L_x_42) ;  /* 0x000000a000017945 */ /* 0x000fe20003800000 */
[----:B------:R-:W-:Y:S02]  /*2170*/  ISETP.GE.AND P2, PT, R58, 0x12, PT ;  /* 0x000000123a00780c */ /* 0x000fe40003f46270 */
[----:B------:R0:W-:Y:S01]  /*2180*/  @!P4 STG.E.U8 desc[UR36][R6.64+0x9], R29 ;  /* 0x0000091d0600c986 */ /* 0x0001e2000c101124 */
[C---:B------:R-:W-:Y:S02]  /*2190*/  ISETP.LT.OR P0, PT, R20.reuse, 0x9, !P0 ;  /* 0x000000091400780c */ /* 0x040fe40004701670 */
[C---:B------:R-:W-:Y:S02]  /*21a0*/  ISETP.LT.OR P5, PT, R20.reuse, 0x1, !P3 ;  /* 0x000000011400780c */ /* 0x040fe40005fa1670 */
[----:B------:R-:W-:-:S02]  /*21b0*/  ISETP.LT.OR P4, PT, R20, 0x1, !P2 ;  /* 0x000000011400780c */ /* 0x000fc40005781670 */
[----:B------:R-:W-:Y:S11]  /*21c0*/  @P1 BRA `(.L_x_43) ;  /* 0x00000000000c1947 */ /* 0x000ff60003800000 */
[----:B------:R-:W5:Y:S02]  /*21d0*/  LDG.E.U8 R56, desc[UR36][R10.64+0x8] ;  /* 0x000008240a387981 */ /* 0x000f64000c1e1100 */
[----:B-----5:R-:W-:-:S05]  /*21e0*/  PRMT R0, R56, 0x8880, RZ ;  /* 0x0000888038007816 */ /* 0x020fca00000000ff */
[----:B------:R-:W-:-:S07]  /*21f0*/  IMAD R3, R0, R23, RZ ;  /* 0x0000001700037224 */ /* 0x000fce00078e02ff */
.L_x_43:
[----:B------:R-:W-:Y:S05]  /*2200*/  BSYNC B1 ;  /* 0x0000000000017941 */ /* 0x000fea0003800000 */
.L_x_42:
[----:B---3--:R-:W-:Y:S01]  /*2210*/  @!P1 IMAD R13, R30, R22, R3 ;  /* 0x000000161e0d9224 */ /* 0x008fe200078e0203 */
[----:B------:R-:W-:Y:S04]  /*2220*/  BSSY B1, `(.L_x_44) ;  /* 0x0000006000017945 */ /* 0x000fe80003800000 */
[----:B------:R3:W-:Y:S01]  /*2230*/  @!P1 STG.E.U8 desc[UR36][R4.64+0x8], R13 ;  /* 0x0000080d04009986 */ /* 0x0007e2000c101124 */
[----:B------:R-:W-:Y:S05]  /*2240*/  @P0 BRA `(.L_x_45) ;  /* 0x00000000000c0947 */ /* 0x000fea0003800000 */
[----:B------:R-:W5:Y:S02]  /*2250*/  LDG.E.U8 R56, desc[UR36][R10.64+0x9] ;  /* 0x000009240a387981 */ /* 0x000f64000c1e1100 */
[----:B-----5:R-:W-:-:S05]  /*2260*/  PRMT R0, R56, 0x8880, RZ ;  /* 0x0000888038007816 */ /* 0x020fca00000000ff */
[----:B------:R-:W-:-:S07]  /*2270*/  IMAD R3, R0, R23, RZ ;  /* 0x0000001700037224 */ /* 0x000fce00078e02ff */
.L_x_45:
[----:B------:R-:W-:Y:S05]  /*2280*/  BSYNC B1 ;  /* 0x0000000000017941 */ /* 0x000fea0003800000 */
.L_x_44:
[----:B------:R-:W-:Y:S01]  /*2290*/  @!P0 IMAD R31, R31, R22, R3 ;  /* 0x000000161f1f8224 */ /* 0x000fe200078e0203 */
[----:B------:R-:W-:Y:S04]  /*22a0*/  BSSY B1, `(.L_x_46) ;  /* 0x0000006000017945 */ /* 0x000fe80003800000 */
[----:B------:R0:W-:Y:S01]  /*22b0*/  @!P0 STG.E.U8 desc[UR36][R4.64+0x9], R31 ;  /* 0x0000091f04008986 */ /* 0x0001e2000c101124 */
[----:B------:R-:W-:Y:S05]  /*22c0*/  @P5 BRA `(.L_x_47) ;  /* 0x00000000000c5947 */ /* 0x000fea0003800000 */
[----:B------:R-:W5:Y:S02]  /*22d0*/  LDG.E.U8 R56, desc[UR36][R8.64+0x10] ;  /* 0x0000102408387981 */ /* 0x000f64000c1e1100 */
[----:B-----5:R-:W-:-:S05]  /*22e0*/  PRMT R0, R56, 0x8880, RZ ;  /* 0x0000888038007816 */ /* 0x020fca00000000ff */
[----:B------:R-:W-:-:S07]  /*22f0*/  IMAD R3, R0, R23, RZ ;  /* 0x0000001700037224 */ /* 0x000fce00078e02ff */
.L_x_47:
[----:B------:R-:W-:Y:S05]  /*2300*/  BSYNC B1 ;  /* 0x0000000000017941 */ /* 0x000fea0003800000 */
.L_x_46:
[----:B---3--:R-:W-:Y:S01]  /*2310*/  @!P5 IMAD R13, R32, R22, R3 ;  /* 0x00000016200dd224 */ /* 0x008fe200078e0203 */
[----:B------:R-:W-:Y:S04]  /*2320*/  BSSY B1, `(.L_x_48) ;  /* 0x0000006000017945 */ /* 0x000fe80003800000 */
[----:B------:R3:W-:Y:S01]  /*2330*/  @!P5 STG.E.U8 desc[UR36][R6.64+0x10], R13 ;  /* 0x0000100d0600d986 */ /* 0x0007e2000c101124 */
[----:B------:R-:W-:Y:S05]  /*2340*/  @P4 BRA `(.L_x_49) ;  /* 0x00000000000c4947 */ /* 0x000fea0003800000 */
[----:B------:R-:W5:Y:S02]  /*2350*/  LDG.E.U8 R56, desc[UR36][R8.64+0x11] ;  /* 0x0000112408387981 */ /* 0x000f64000c1e1100 */
[----:B-----5:R-:W-:-:S05]  /*2360*/  PRMT R0, R56, 0x8880, RZ ;  /* 0x0000888038007816 */ /* 0x020fca00000000ff */
[----:B------:R-:W-:-:S07]  /*2370*/  IMAD R3, R0, R23, RZ ;  /* 0x0000001700037224 */ /* 0x000fce00078e02ff */
.L_x_49:
[----:B------:R-:W-:Y:S05]  /*2380*/  BSYNC B1 ;  /* 0x0000000000017941 */ /* 0x000fea0003800000 */
.L_x_48:
        /* <DEDUP_REMOVED lines=13> */
.L_x_51:
[----:B------:R-:W-:Y:S05]  /*2460*/  BSYNC B1 ;  /* 0x0000000000017941 */ /* 0x000fea0003800000 */
.L_x_50:
[----:B---3--:R-:W-:Y:S01]  /*2470*/  @!P3 IMAD R13, R34, R22, R3 ;  /* 0x00000016220db224 */ /* 0x008fe200078e0203 */
[----:B------:R-:W-:Y:S04]  /*2480*/  BSSY B1, `(.L_x_52) ;  /* 0x0000006000017945 */ /* 0x000fe80003800000 */
[----:B------:R3:W-:Y:S01]  /*2490*/  @!P3 STG.E.U8 desc[UR36][R4.64+0x10], R13 ;  /* 0x0000100d0400b986 */ /* 0x0007e2000c101124 */
[----:B------:R-:W-:Y:S05]  /*24a0*/  @P2 BRA `(.L_x_53) ;  /* 0x00000000000c2947 */ /* 0x000fea0003800000 */
[----:B------:R-:W5:Y:S02]  /*24b0*/  LDG.E.U8 R56, desc[UR36][R10.64+0x11] ;  /* 0x000011240a387981 */ /* 0x000f64000c1e1100 */
[----:B-----5:R-:W-:-:S05]  /*24c0*/  PRMT R0, R56, 0x8880, RZ ;  /* 0x0000888038007816 */ /* 0x020fca00000000ff */
[----:B------:R-:W-:-:S07]  /*24d0*/  IMAD R3, R0, R23, RZ ;  /* 0x0000001700037224 */ /* 0x000fce00078e02ff */
.L_x_53:
[----:B------:R-:W-:Y:S05]  /*24e0*/  BSYNC B1 ;  /* 0x0000000000017941 */ /* 0x000fea0003800000 */
.L_x_52:
[----:B------:R-:W-:Y:S01]  /*24f0*/  @!P2 IMAD R35, R35, R22, R3 ;  /* 0x000000162323a224 */ /* 0x000fe200078e0203 */
[----:B------:R-:W-:Y:S04]  /*2500*/  BSSY B1, `(.L_x_54) ;  /* 0x0000006000017945 */ /* 0x000fe80003800000 */
[----:B------:R0:W-:Y:S01]  /*2510*/  @!P2 STG.E.U8 desc[UR36][R4.64+0x11], R35 ;  /* 0x000011230400a986 */ /* 0x0001e2000c101124 */
[----:B------:R-:W-:Y:S05]  /*2520*/  @P5 BRA `(.L_x_55) ;  /* 0x00000000000c5947 */ /* 0x000fea0003800000 */
[----:B------:R-:W5:Y:S02]  /*2530*/  LDG.E.U8 R56, desc[UR36][R8.64+0x18] ;  /* 0x0000182408387981 */ /* 0x000f64000c1e1100 */
[----:B-----5:R-:W-:-:S05]  /*2540*/  PRMT R0, R56, 0x8880, RZ ;  /* 0x0000888038007816 */ /* 0x020fca00000000ff */
[----:B------:R-:W-:-:S07]  /*2550*/  IMAD R3, R0, R23, RZ ;  /* 0x0000001700037224 */ /* 0x000fce00078e02ff */
.L_x_55:
[----:B------:R-:W-:Y:S05]  /*2560*/  BSYNC B1 ;  /* 0x0000000000017941 */ /* 0x000fea0003800000 */
.L_x_54:
[----:B---3--:R-:W-:Y:S01]  /*2570*/  @!P5 IMAD R13, R36, R22, R3 ;  /* 0x00000016240dd224 */ /* 0x008fe200078e0203 */
[----:B------:R-:W-:Y:S04]  /*2580*/  BSSY B1, `(.L_x_56) ;  /* 0x0000006000017945 */ /* 0x000fe80003800000 */
[----:B------:R3:W-:Y:S01]  /*2590*/  @!P5 STG.E.U8 desc[UR36][R6.64+0x18], R13 ;  /* 0x0000180d0600d986 */ /* 0x0007e2000c101124 */
[----:B------:R-:W-:Y:S05]  /*25a0*/  @P4 BRA `(.L_x_57) ;  /* 0x00000000000c4947 */ /* 0x000fea0003800000 */
[----:B------:R-:W5:Y:S02]  /*25b0*/  LDG.E.U8 R56, desc[UR36][R8.64+0x19] ;  /* 0x0000192408387981 */ /* 0x000f64000c1e1100 */
[----:B-----5:R-:W-:-:S05]  /*25c0*/  PRMT R0, R56, 0x8880, RZ ;  /* 0x0000888038007816 */ /* 0x020fca00000000ff */
[----:B------:R-:W-:-:S07]  /*25d0*/  IMAD R3, R0, R23, RZ ;  /* 0x0000001700037224 */ /* 0x000fce00078e02ff */
.L_x_57:
[----:B------:R-:W-:Y:S05]  /*25e0*/  BSYNC B1 ;  /* 0x0000000000017941 */ /* 0x000fea0003800000 */
.L_x_56:
        /* <DEDUP_REMOVED lines=13> */
.L_x_59:
[----:B------:R-:W-:Y:S05]  /*26c0*/  BSYNC B1 ;  /* 0x0000000000017941 */ /* 0x000fea0003800000 */
.L_x_58:
[----:B---3--:R-:W-:Y:S01]  /*26d0*/  @!P1 IMAD R13, R38, R22, R3 ;  /* 0x00000016260d9224 */ /* 0x008fe200078e0203 */
[----:B------:R-:W-:Y:S04]  /*26e0*/  BSSY B1, `(.L_x_60) ;  /* 0x0000006000017945 */ /* 0x000fe80003800000 */
[----:B------:R3:W-:Y:S01]  /*26f0*/  @!P1 STG.E.U8 desc[UR36][R4.64+0x18], R13 ;  /* 0x0000180d04009986 */ /* 0x0007e2000c101124 */
[----:B------:R-:W-:Y:S05]  /*2700*/  @P4 BRA `(.L_x_61) ;  /* 0x00000000000c4947 */ /* 0x000fea0003800000 */
[----:B------:R-:W5:Y:S02]  /*2710*/  LDG.E.U8 R56, desc[UR36][R10.64+0x19] ;  /* 0x000019240a387981 */ /* 0x000f64000c1e1100 */
[----:B-----5:R-:W-:-:S05]  /*2720*/  PRMT R0, R56, 0x8880, RZ ;  /* 0x0000888038007816 */ /* 0x020fca00000000ff */
[----:B------:R-:W-:-:S07]  /*2730*/  IMAD R3, R0, R23, RZ ;  /* 0x0000001700037224 */ /* 0x000fce00078e02ff */
.L_x_61:
[----:B------:R-:W-:Y:S05]  /*2740*/  BSYNC B1 ;  /* 0x0000000000017941 */ /* 0x000fea0003800000 */
.L_x_60:
[----:B------:R-:W-:Y:S01]  /*2750*/  @!P4 IMAD R39, R39, R22, R3 ;  /* 0x000000162727c224 */ /* 0x000fe200078e0203 */
[----:B------:R-:W-:Y:S04]  /*2760*/  BSSY B1, `(.L_x_62) ;  /* 0x0000006000017945 */ /* 0x000fe80003800000 */
[----:B------:R0:W-:Y:S01]  /*2770*/  @!P4 STG.E.U8 desc[UR36][R4.64+0x19], R39 ;  /* 0x000019270400c986 */ /* 0x0001e2000c101124 */
[----:B------:R-:W-:Y:S05]  /*2780*/  @P5 BRA `(.L_x_63) ;  /* 0x00000000000c5947 */ /* 0x000fea0003800000 */
[----:B------:R-:W5:Y:S02]  /*2790*/  LDG.E.U8 R56, desc[UR36][R8.64+0x20] ;  /* 0x0000202408387981 */ /* 0x000f64000c1e1100 */
[----:B-----5:R-:W-:-:S05]  /*27a0*/  PRMT R0, R56, 0x8880, RZ ;  /* 0x0000888038007816 */ /* 0x020fca00000000ff */
[----:B------:R-:W-:-:S07]  /*27b0*/  IMAD R3, R0, R23, RZ ;  /* 0x0000001700037224 */ /* 0x000fce00078e02ff */
.L_x_63:
[----:B------:R-:W-:Y:S05]  /*27c0*/  BSYNC B1 ;  /* 0x0000000000017941 */ /* 0x000fea0003800000 */
.L_x_62:
[----:B---3--:R-:W-:Y:S01]  /*27d0*/  @!P5 IMAD R13, R40, R22, R3 ;  /* 0x00000016280dd224 */ /* 0x008fe200078e0203 */
[----:B------:R-:W-:Y:S04]  /*27e0*/  BSSY B1, `(.L_x_64) ;  /* 0x0000006000017945 */ /* 0x000fe80003800000 */
[----:B------:R3:W-:Y:S01]  /*27f0*/  @!P5 STG.E.U8 desc[UR36][R6.64+0x20], R13 ;  /* 0x0000200d0600d986 */ /* 0x0007e2000c101124 */
[----:B------:R-:W-:Y:S05]  /*2800*/  @P0 BRA `(.L_x_65) ;  /* 0x00000000000c0947 */ /* 0x000fea0003800000 */
[----:B------:R-:W5:Y:S02]  /*2810*/  LDG.E.U8 R56, desc[UR36][R8.64+0x21] ;  /* 0x0000212408387981 */ /* 0x000f64000c1e1100 */
[----:B-----5:R-:W-:-:S05]  /*2820*/  PRMT R0, R56, 0x8880, RZ ;  /* 0x0000888038007816 */ /* 0x020fca00000000ff */
[----:B------:R-:W-:-:S07]  /*2830*/  IMAD R3, R0, R23, RZ ;  /* 0x0000001700037224 */ /* 0x000fce00078e02ff */
.L_x_65:
[----:B------:R-:W-:Y:S05]  /*2840*/  BSYNC B1 ;  /* 0x0000000000017941 */ /* 0x000fea0003800000 */
.L_x_64:
        /* <DEDUP_REMOVED lines=13> */
.L_x_67:
[----:B------:R-:W-:Y:S05]  /*2920*/  BSYNC B1 ;  /* 0x0000000000017941 */ /* 0x000fea0003800000 */
.L_x_66:
[----:B---3--:R-:W-:Y:S01]  /*2930*/  @!P3 IMAD R13, R42, R22, R3 ;  /* 0x000000162a0db224 */ /* 0x008fe200078e0203 */
[----:B------:R-:W-:Y:S04]  /*2940*/  BSSY B1, `(.L_x_68) ;  /* 0x0000006000017945 */ /* 0x000fe80003800000 */
[----:B------:R3:W-:Y:S01]  /*2950*/  @!P3 STG.E.U8 desc[UR36][R4.64+0x20], R13 ;  /* 0x0000200d0400b986 */ /* 0x0007e2000c101124 */
[----:B------:R-:W-:Y:S05]  /*2960*/  @P2 BRA `(.L_x_69) ;  /* 0x00000000000c2947 */ /* 0x000fea0003800000 */
[----:B------:R-:W5:Y:S02]  /*2970*/  LDG.E.U8 R56, desc[UR36][R10.64+0x21] ;  /* 0x000021240a387981 */ /* 0x000f64000c1e1100 */
[----:B-----5:R-:W-:-:S05]  /*2980*/  PRMT R0, R56, 0x8880, RZ ;  /* 0x0000888038007816 */ /* 0x020fca00000000ff */
[----:B------:R-:W-:-:S07]  /*2990*/  IMAD R3, R0, R23, RZ ;  /* 0x0000001700037224 */ /* 0x000fce00078e02ff */
.L_x_69:
[----:B------:R-:W-:Y:S05]  /*29a0*/  BSYNC B1 ;  /* 0x0000000000017941 */ /* 0x000fea0003800000 */
.L_x_68:
[----:B------:R-:W-:Y:S01]  /*29b0*/  @!P2 IMAD R43, R43, R22, R3 ;  /* 0x000000162b2ba224 */ /* 0x000fe200078e0203 */
[----:B------:R-:W-:Y:S04]  /*29c0*/  BSSY B1, `(.L_x_70) ;  /* 0x0000006000017945 */ /* 0x000fe80003800000 */
[----:B------:R0:W-:Y:S01]  /*29d0*/  @!P2 STG.E.U8 desc[UR36][R4.64+0x21], R43 ;  /* 0x0000212b0400a986 */ /* 0x0001e2000c101124 */
[----:B------:R-:W-:Y:S05]  /*29e0*/  @P0 BRA `(.L_x_71) ;  /* 0x00000000000c0947 */ /* 0x000fea0003800000 */
[----:B------:R-:W5:Y:S02]  /*29f0*/  LDG.E.U8 R56, desc[UR36][R8.64+0x28] ;  /* 0x0000282408387981 */ /* 0x000f64000c1e1100 */
[----:B-----5:R-:W-:-:S05]  /*2a00*/  PRMT R0, R56, 0x8880, RZ ;  /* 0x0000888038007816 */ /* 0x020fca00000000ff */
[----:B------:R-:W-:-:S07]  /*2a10*/  IMAD R3, R0, R23, RZ ;  /* 0x0000001700037224 */ /* 0x000fce00078e02ff */
.L_x_71:
[----:B------:R-:W-:Y:S05]  /*2a20*/  BSYNC B1 ;  /* 0x0000000000017941 */ /* 0x000fea0003800000 */
.L_x_70:
[----:B---3--:R-:W-:Y:S01]  /*2a30*/  @!P0 IMAD R13, R44, R22, R3 ;  /* 0x000000162c0d8224 */ /* 0x008fe200078e0203 */
[----:B------:R-:W-:Y:S04]  /*2a40*/  BSSY B1, `(.L_x_72) ;  /* 0x0000006000017945 */ /* 0x000fe80003800000 */
[----:B------:R3:W-:Y:S01]  /*2a50*/  @!P0 STG.E.U8 desc[UR36][R6.64+0x28], R13 ;  /* 0x0000280d06008986 */ /* 0x0007e2000c101124 */
[----:B------:R-:W-:Y:S05]  /*2a60*/  @P5 BRA `(.L_x_73) ;  /* 0x00000000000c5947 */ /* 0x000fea0003800000 */
[----:B------:R-:W5:Y:S02]  /*2a70*/  LDG.E.U8 R56, desc[UR36][R8.64+0x29] ;  /* 0x0000292408387981 */ /* 0x000f64000c1e1100 */
[----:B-----5:R-:W-:-:S05]  /*2a80*/  PRMT R0, R56, 0x8880, RZ ;  /* 0x0000888038007816 */ /* 0x020fca00000000ff */
[----:B------:R-:W-:-:S07]  /*2a90*/  IMAD R3, R0, R23, RZ ;  /* 0x0000001700037224 */ /* 0x000fce00078e02ff */
.L_x_73:
[----:B------:R-:W-:Y:S05]  /*2aa0*/  BSYNC B1 ;  /* 0x0000000000017941 */ /* 0x000fea0003800000 */
.L_x_72:
        /* <DEDUP_REMOVED lines=13> */
.L_x_75:
[----:B------:R-:W-:Y:S05]  /*2b80*/  BSYNC B1 ;  /* 0x0000000000017941 */ /* 0x000fea0003800000 */
.L_x_74:
[----:B---3--:R-:W-:Y:S01]  /*2b90*/  @!P4 IMAD R13, R46, R22, R3 ;  /* 0x000000162e0dc224 */ /* 0x008fe200078e0203 */
[----:B------:R-:W-:Y:S04]  /*2ba0*/  BSSY B1, `(.L_x_76) ;  /* 0x0000006000017945 */ /* 0x000fe80003800000 */
[----:B------:R3:W-:Y:S01]  /*2bb0*/  @!P4 STG.E.U8 desc[UR36][R4.64+0x28], R13 ;  /* 0x0000280d0400c986 */ /* 0x0007e2000c101124 */
[----:B------:R-:W-:Y:S05]  /*2bc0*/  @P1 BRA `(.L_x_77) ;  /* 0x00000000000c1947 */ /* 0x000fea0003800000 */
[----:B------:R-:W5:Y:S02]  /*2bd0*/  LDG.E.U8 R56, desc[UR36][R10.64+0x29] ;  /* 0x000029240a387981 */ /* 0x000f64000c1e1100 */
[----:B-----5:R-:W-:-:S05]  /*2be0*/  PRMT R0, R56, 0x8880, RZ ;  /* 0x0000888038007816 */ /* 0x020fca00000000ff */
[----:B------:R-:W-:-:S07]  /*2bf0*/  IMAD R3, R0, R23, RZ ;  /* 0x0000001700037224 */ /* 0x000fce00078e02ff */
.L_x_77:
[----:B------:R-:W-:Y:S05]  /*2c00*/  BSYNC B1 ;  /* 0x0000000000017941 */ /* 0x000fea0003800000 */
.L_x_76:
[----:B------:R-:W-:Y:S01]  /*2c10*/  @!P1 IMAD R47, R47, R22, R3 ;  /* 0x000000162f2f9224 */ /* 0x000fe200078e0203 */
[----:B------:R-:W-:Y:S04]  /*2c20*/  BSSY B1, `(.L_x_78) ;  /* 0x0000006000017945 */ /* 0x000fe80003800000 */
[----:B------:R0:W-:Y:S01]  /*2c30*/  @!P1 STG.E.U8 desc[UR36][R4.64+0x29], R47 ;  /* 0x0000292f04009986 */ /* 0x0001e2000c101124 */
[----:B------:R-:W-:Y:S05]  /*2c40*/  @P3 BRA `(.L_x_79) ;  /* 0x00000000000c3947 */ /* 0x000fea0003800000 */
[----:B------:R-:W5:Y:S02]  /*2c50*/  LDG.E.U8 R56, desc[UR36][R8.64+0x30] ;  /* 0x0000302408387981 */ /* 0x000f64000c1e1100 */
[----:B-----5:R-:W-:-:S05]  /*2c60*/  PRMT R0, R56, 0x8880, RZ ;  /* 0x0000888038007816 */ /* 0x020fca00000000ff */
[----:B------:R-:W-:-:S07]  /*2c70*/  IMAD R3, R0, R23, RZ ;  /* 0x0000001700037224 */ /* 0x000fce00078e02ff */
.L_x_79:
[----:B------:R-:W-:Y:S05]  /*2c80*/  BSYNC B1 ;  /* 0x0000000000017941 */ /* 0x000fea0003800000 */
.L_x_78:
[----:B---3--:R-:W-:Y:S01]  /*2c90*/  @!P3 IMAD R13, R48, R22, R3 ;  /* 0x00000016300db224 */ /* 0x008fe200078e0203 */
[----:B------:R-:W-:Y:S04]  /*2ca0*/  BSSY B1, `(.L_x_80) ;  /* 0x0000006000017945 */ /* 0x000fe80003800000 */
[----:B------:R3:W-:Y:S01]  /*2cb0*/  @!P3 STG.E.U8 desc[UR36][R6.64+0x30], R13 ;  /* 0x0000300d0600b986 */ /* 0x0007e2000c101124 */
[----:B------:R-:W-:Y:S05]  /*2cc0*/  @P5 BRA `(.L_x_81) ;  /* 0x00000000000c5947 */ /* 0x000fea0003800000 */
[----:B------:R-:W5:Y:S02]  /*2cd0*/  LDG.E.U8 R56, desc[UR36][R8.64+0x31] ;  /* 0x0000312408387981 */ /* 0x000f64000c1e1100 */
[----:B-----5:R-:W-:-:S05]  /*2ce0*/  PRMT R0, R56, 0x8880, RZ ;  /* 0x0000888038007816 */ /* 0x020fca00000000ff */
[----:B------:R-:W-:-:S07]  /*2cf0*/  IMAD R3, R0, R23, RZ ;  /* 0x0000001700037224 */ /* 0x000fce00078e02ff */
.L_x_81:
[----:B------:R-:W-:Y:S05]  /*2d00*/  BSYNC B1 ;  /* 0x0000000000017941 */ /* 0x000fea0003800000 */
.L_x_80:
        /* <DEDUP_REMOVED lines=9> */
[----:B------:R-:W-:Y:S01]  /*2da0*/  ISETP.LT.OR P3, PT, R20, 0x9, !P3 ;  /* 0x000000091400780c */ /* 0x000fe20005f61670 */
[----:B------:R-:W-:-:S12]  /*2db0*/  @P2 BRA `(.L_x_83) ;  /* 0x00000000000c2947 */ /* 0x000fd80003800000 */
[----:B------:R-:W5:Y:S02]  /*2dc0*/  LDG.E.U8 R56, desc[UR36][R10.64+0x30] ;  /* 0x000030240a387981 */ /* 0x000f64000c1e1100 */
[----:B-----5:R-:W-:-:S05]  /*2dd0*/  PRMT R0, R56, 0x8880, RZ ;  /* 0x0000888038007816 */ /* 0x020fca00000000ff */
[----:B------:R-:W-:-:S07]  /*2de0*/  IMAD R3, R0, R23, RZ ;  /* 0x0000001700037224 */ /* 0x000fce00078e02ff */
.L_x_83:
[----:B------:R-:W-:Y:S05]  /*2df0*/  BSYNC B1 ;  /* 0x0000000000017941 */ /* 0x000fea0003800000 */
.L_x_82:
[----:B---3--:R-:W-:Y:S01]  /*2e00*/  @!P2 IMAD R13, R50, R22, R3 ;  /* 0x00000016320da224 */ /* 0x008fe200078e0203 */
[----:B------:R-:W-:Y:S04]  /*2e10*/  BSSY B1, `(.L_x_84) ;  /* 0x0000006000017945 */ /* 0x000fe80003800000 */
[----:B------:R3:W-:Y:S01]  /*2e20*/  @!P2 STG.E.U8 desc[UR36][R4.64+0x30], R13 ;  /* 0x0000300d0400a986 */ /* 0x0007e2000c101124 */
[----:B------:R-:W-:Y:S05]  /*2e30*/  @P0 BRA `(.L_x_85) ;  /* 0x00000000000c0947 */ /* 0x000fea0003800000 */
[----:B------:R-:W5:Y:S02]  /*2e40*/  LDG.E.U8 R56, desc[UR36][R10.64+0x31] ;  /* 0x000031240a387981 */ /* 0x000f64000c1e1100 */
[----:B-----5:R-:W-:-:S05]  /*2e50*/  PRMT R0, R56, 0x8880, RZ ;  /* 0x0000888038007816 */ /* 0x020fca00000000ff */
[----:B------:R-:W-:-:S07]  /*2e60*/  IMAD R3, R0, R23, RZ ;  /* 0x0000001700037224 */ /* 0x000fce00078e02ff */
.L_x_85:
[----:B------:R-:W-:Y:S05]  /*2e70*/  BSYNC B1 ;  /* 0x0000000000017941 */ /* 0x000fea0003800000 */
.L_x_84:
[----:B------:R-:W-:Y:S01]  /*2e80*/  @!P0 IMAD R51, R51, R22, R3 ;  /* 0x0000001633338224 */ /* 0x000fe200078e0203 */
[----:B------:R-:W-:Y:S04]  /*2e90*/  BSSY B1, `(.L_x_86) ;  /* 0x0000006000017945 */ /* 0x000fe80003800000 */
[----:B------:R0:W-:Y:S01]  /*2ea0*/  @!P0 STG.E.U8 desc[UR36][R4.64+0x31], R51 ;  /* 0x0000313304008986 */ /* 0x0001e2000c101124 */
[----:B------:R-:W-:Y:S05]  /*2eb0*/  @P5 BRA `(.L_x_87) ;  /* 0x00000000000c5947 */ /* 0x000fea0003800000 */
[----:B------:R-:W5:Y:S02]  /*2ec0*/  LDG.E.U8 R56, desc[UR36][R8.64+0x38] ;  /* 0x0000382408387981 */ /* 0x000f64000c1e1100 */
[----:B-----5:R-:W-:-:S05]  /*2ed0*/  PRMT R0, R56, 0x8880, RZ ;  /* 0x0000888038007816 */ /* 0x020fca00000000ff */
[----:B------:R-:W-:-:S07]  /*2ee0*/  IMAD R3, R0, R23, RZ ;  /* 0x0000001700037224 */ /* 0x000fce00078e02ff */
.L_x_87:
[----:B------:R-:W-:Y:S05]  /*2ef0*/  BSYNC B1 ;  /* 0x0000000000017941 */ /* 0x000fea0003800000 */
.L_x_86:
[----:B---3--:R-:W-:Y:S01]  /*2f00*/  @!P5 IMAD R13, R52, R22, R3 ;  /* 0x00000016340dd224 */ /* 0x008fe200078e0203 */
[----:B------:R-:W-:Y:S04]  /*2f10*/  BSSY B1, `(.L_x_88) ;  /* 0x0000006000017945 */ /* 0x000fe80003800000 */
[----:B------:R3:W-:Y:S01]  /*2f20*/  @!P5 STG.E.U8 desc[UR36][R6.64+0x38], R13 ;  /* 0x0000380d0600d986 */ /* 0x0007e2000c101124 */
[----:B------:R-:W-:Y:S05]  /*2f30*/  @P4 BRA `(.L_x_89) ;  /* 0x00000000000c4947 */ /* 0x000fea0003800000 */
[----:B------:R-:W5:Y:S02]  /*2f40*/  LDG.E.U8 R56, desc[UR36][R8.64+0x39] ;  /* 0x0000392408387981 */ /* 0x000f64000c1e1100 */
[----:B-----5:R-:W-:-:S05]  /*2f50*/  PRMT R0, R56, 0x8880, RZ ;  /* 0x0000888038007816 */ /* 0x020fca00000000ff */
[----:B------:R-:W-:-:S07]  /*2f60*/  IMAD R3, R0, R23, RZ ;  /* 0x0000001700037224 */ /* 0x000fce00078e02ff */
.L_x_89:
[----:B------:R-:W-:Y:S05]  /*2f70*/  BSYNC B1 ;  /* 0x0000000000017941 */ /* 0x000fea0003800000 */
.L_x_88:
[----:B------:R-:W-:Y:S01]  /*2f80*/  @!P4 IMAD R53, R53, R22, R3 ;  /* 0x000000163535c224 */ /* 0x000fe200078e0203 */
[----:B------:R-:W-:Y:S04]  /*2f90*/  BSSY B1, `(.L_x_90) ;  /* 0x0000006000017945 */ /* 0x000fe80003800000 */
[----:B------:R0:W-:Y:S01]  /*2fa0*/  @!P4 STG.E.U8 desc[UR36][R6.64+0x39], R53 ;  /* 0x000039350600c986 */ /* 0x0001e2000c101124 */
[----:B------:R-:W-:Y:S05]  /*2fb0*/  @P3 BRA `(.L_x_91) ;  /* 0x00000000000c3947 */ /* 0x000fea0003800000 */
[----:B------:R-:W5:Y:S02]  /*2fc0*/  LDG.E.U8 R56, desc[UR36][R10.64+0x38] ;  /* 0x000038240a387981 */ /* 0x000f64000c1e1100 */
[----:B-----5:R-:W-:-:S05]  /*2fd0*/  PRMT R0, R56, 0x8880, RZ ;  /* 0x0000888038007816 */ /* 0x020fca00000000ff */
[----:B------:R-:W-:-:S07]  /*2fe0*/  IMAD R3, R0, R23, RZ ;  /* 0x0000001700037224 */ /* 0x000fce00078e02ff */
.L_x_91:
[----:B------:R-:W-:Y:S05]  /*2ff0*/  BSYNC B1 ;  /* 0x0000000000017941 */ /* 0x000fea0003800000 */
.L_x_90:
[----:B0123--:R-:W-:Y:S01]  /*3000*/  @!P3 IMAD R7, R54, R22, R3 ;  /* 0x000000163607b224 */ /* 0x00ffe200078e0203 */
[----:B------:R-:W-:Y:S01]  /*3010*/  ISETP.LT.OR P1, PT, R20, 0x9, !P1 ;  /* 0x000000091400780c */ /* 0x000fe20004f21670 */
[----:B------:R-:W-:Y:S03]  /*3020*/  BSSY B1, `(.L_x_92) ;  /* 0x0000006000017945 */ /* 0x000fe60003800000 */
[----:B------:R0:W-:Y:S09]  /*3030*/  @!P3 STG.E.U8 desc[UR36][R4.64+0x38], R7 ;  /* 0x000038070400b986 */ /* 0x0001f2000c101124 */
[----:B------:R-:W-:Y:S05]  /*3040*/  @P1 BRA `(.L_x_93) ;  /* 0x00000000000c1947 */ /* 0x000fea0003800000 */
[----:B------:R-:W2:Y:S02]  /*3050*/  LDG.E.U8 R56, desc[UR36][R10.64+0x39] ;  /* 0x000039240a387981 */ /* 0x000ea4000c1e1100 */
[----:B--2---:R-:W-:-:S05]  /*3060*/  PRMT R0, R56, 0x8880, RZ ;  /* 0x0000888038007816 */ /* 0x004fca00000000ff */
[----:B------:R-:W-:-:S07]  /*3070*/  IMAD R3, R0, R23, RZ ;  /* 0x0000001700037224 */ /* 0x000fce00078e02ff */
.L_x_93:
[----:B------:R-:W-:Y:S05]  /*3080*/  BSYNC B1 ;  /* 0x0000000000017941 */ /* 0x000fea0003800000 */
.L_x_92:
[----:B------:R-:W-:Y:S01]  /*3090*/  IMAD R3, R55, R22, R3 ;  /* 0x0000001637037224 */ /* 0x000fe200078e0203 */
[----:B------:R-:W-:Y:S06]  /*30a0*/  @P1 BRA `(.L_x_94) ;  /* 0x0000000400c81947 */ /* 0x000fec0003800000 */
[----:B------:R1:W-:Y:S01]  /*30b0*/  STG.E.U8 desc[UR36][R4.64+0x39], R3 ;  /* 0x0000390304007986 */ /* 0x0003e2000c101124 */
[----:B------:R-:W-:Y:S05]  /*30c0*/  BRA `(.L_x_94) ;  /* 0x0000000400c07947 */ /* 0x000fea0003800000 */
.L_x_29:
[C---:B------:R-:W-:Y:S02]  /*30d0*/  ISETP.GE.AND P1, PT, R58.reuse, 0x1, PT ;  /* 0x000000013a00780c */ /* 0x040fe40003f26270 */
[----:B------:R-:W-:Y:S02]  /*30e0*/  ISETP.GE.AND P0, PT, R58, 0x2, PT ;  /* 0x000000023a00780c */ /* 0x000fe40003f06270 */
[C---:B------:R-:W-:Y:S02]  /*30f0*/  ISETP.LT.OR P4, PT, R20.reuse, 0x1, !P1 ;  /* 0x000000011400780c */ /* 0x040fe40004f81670 */
[C---:B------:R-:W-:Y:S02]  /*3100*/  ISETP.LT.OR P5, PT, R20.reuse, 0x1, !P0 ;  /* 0x000000011400780c */ /* 0x040fe400047a1670 */
[C---:B------:R-:W-:Y:S02]  /*3110*/  ISETP.LT.OR P1, PT, R20.reuse, 0x9, !P1 ;  /* 0x000000091400780c */ /* 0x040fe40004f21670 */
[----:B------:R-:W-:-:S02]  /*3120*/  ISETP.LT.OR P0, PT, R20, 0x9, !P0 ;  /* 0x000000091400780c */ /* 0x000fc40004701670 */
[C---:B------:R-:W-:Y:S02]  /*3130*/  ISETP.GE.AND P3, PT, R58.reuse, 0x9, PT ;  /* 0x000000093a00780c */ /* 0x040fe40003f66270 */
[----:B------:R-:W-:-:S03]  /*3140*/  ISETP.GE.AND P2, PT, R58, 0xa, PT ;  /* 0x0000000a3a00780c */ /* 0x000fc60003f46270 */
[-C--:B------:R-:W-:Y:S02]  /*3150*/  @!P4 IMAD R3, R24, R22.reuse, RZ ;  /* 0x000000161803c224 */ /* 0x080fe400078e02ff */
[-C--:B------:R-:W-:Y:S02]  /*3160*/  @!P5 IMAD R25, R25, R22.reuse, RZ ;  /* 0x000000161919d224 */ /* 0x080fe400078e02ff */
[-C--:B------:R-:W-:Y:S01]  /*3170*/  @!P1 IMAD R9, R26, R22.reuse, RZ ;  /* 0x000000161a099224 */ /* 0x080fe200078e02ff */
[----:B------:R0:W-:Y:S01]  /*3180*/  @!P4 STG.E.U8 desc[UR36][R6.64], R3 ;  /* 0x000000030600c986 */ /* 0x0001e2000c101124 */
[C---:B------:R-:W-:Y:S01]  /*3190*/  ISETP.LT.OR P4, PT, R20.reuse, 0x1, !P3 ;  /* 0x000000011400780c */ /* 0x040fe20005f81670 */
[----:B------:R-:W-:Y:S02]  /*31a0*/  @!P0 IMAD R27, R27, R22, RZ ;  /* 0x000000161b1b8224 */ /* 0x000fe400078e02ff */
[----:B------:R-:W-:Y:S01]  /*31b0*/  @!P5 STG.E.U8 desc[UR36][R6.64+0x1], R25 ;  /* 0x000001190600d986 */ /* 0x000fe2000c101124 */
[----:B------:R-:W-:-:S02]  /*31c0*/  ISETP.LT.OR P5, PT, R20, 0x1, !P2 ;  /* 0x000000011400780c */ /* 0x000fc400057a1670 */
[C---:B------:R-:W-:Y:S01]  /*31d0*/  ISETP.LT.OR P2, PT, R20.reuse, 0x9, !P2 ;  /* 0x000000091400780c */ /* 0x040fe20005741670 */
[----:B------:R1:W-:Y:S01]  /*31e0*/  @!P1 STG.E.U8 desc[UR36][R4.64], R9 ;  /* 0x0000000904009986 */ /* 0x0003e2000c101124 */
[----:B------:R-:W-:Y:S02]  /*31f0*/  ISETP.LT.OR P1, PT, R20, 0x9, !P3 ;  /* 0x000000091400780c */ /* 0x000fe40005f21670 */
[C---:B------:R-:W-:Y:S01]  /*3200*/  ISETP.GE.AND P3, PT, R58.reuse, 0x11, PT ;  /* 0x000000113a00780c */ /* 0x040fe20003f66270 */
[----:B------:R-:W-:Y:S01]  /*3210*/  @!P0 STG.E.U8 desc[UR36][R4.64+0x1], R27 ;  /* 0x0000011b04008986 */ /* 0x000fe2000c101124 */
[----:B------:R-:W-:Y:S01]  /*3220*/  ISETP.GE.AND P0, PT, R58, 0x12, PT ;  /* 0x000000123a00780c */ /* 0x000fe20003f06270 */
[----:B------:R-:W-:-:S04]  /*3230*/  @!P4 IMAD R11, R28, R22, RZ ;  /* 0x000000161c0bc224 */ /* 0x000fc800078e02ff */
[-C--:B------:R-:W-:Y:S01]  /*3240*/  @!P5 IMAD R29, R29, R22.reuse, RZ ;  /* 0x000000161d1dd224 */ /* 0x080fe200078e02ff */
[----:B------:R-:W-:Y:S01]  /*3250*/  @!P4 STG.E.U8 desc[UR36][R6.64+0x8], R11 ;  /* 0x0000080b0600c986 */ /* 0x000fe2000c101124 */
[C---:B------:R-:W-:Y:S01]  /*3260*/  ISETP.LT.OR P4, PT, R20.reuse, 0x1, !P3 ;  /* 0x000000011400780c */ /* 0x040fe20005f81670 */
[-C--:B------:R-:W-:Y:S02]  /*3270*/  @!P2 IMAD R31, R31, R22.reuse, RZ ;  /* 0x000000161f1fa224 */ /* 0x080fe400078e02ff */
[----:B------:R-:W-:Y:S01]  /*3280*/  @!P5 STG.E.U8 desc[UR36][R6.64+0x9], R29 ;  /* 0x0000091d0600d986 */ /* 0x000fe2000c101124 */
[----:B------:R-:W-:Y:S01]  /*3290*/  ISETP.LT.OR P5, PT, R20, 0x1, !P0 ;  /* 0x000000011400780c */ /* 0x000fe200047a1670 */
[----:B0-----:R-:W-:Y:S01]  /*32a0*/  @!P1 IMAD R3, R30, R22, RZ ;  /* 0x000000161e039224 */ /* 0x001fe200078e02ff */
[----:B------:R-:W-:Y:S01]  /*32b0*/  ISETP.LT.OR P0, PT, R20, 0x9, !P0 ;  /* 0x000000091400780c */ /* 0x000fe20004701670 */
[----:B------:R-:W-:Y:S01]  /*32c0*/  @!P2 STG.E.U8 desc[UR36][R4.64+0x9], R31 ;  /* 0x0000091f0400a986 */ /* 0x000fe2000c101124 */
[----:B------:R-:W-:-:S03]  /*32d0*/  ISETP.GE.AND P2, PT, R58, 0x19, PT ;  /* 0x000000193a00780c */ /* 0x000fc60003f46270 */
[----:B------:R0:W-:Y:S01]  /*32e0*/  @!P1 STG.E.U8 desc[UR36][R4.64+0x8], R3 ;  /* 0x0000080304009986 */ /* 0x0001e2000c101124 */
[----:B------:R-:W-:Y:S01]  /*32f0*/  ISETP.LT.OR P1, PT, R20, 0x9, !P3 ;  /* 0x000000091400780c */ /* 0x000fe20005f21670 */
[----:B-1----:R-:W-:Y:S01]  /*3300*/  @!P4 IMAD R9, R32, R22, RZ ;  /* 0x000000162009c224 */ /* 0x002fe200078e02ff */
[----:B------:R-:W-:-:S03]  /*3310*/  ISETP.GE.AND P3, PT, R58, 0x1a, PT ;  /* 0x0000001a3a00780c */ /* 0x000fc60003f66270 */
[-C--:B------:R-:W-:Y:S01]  /*3320*/  @!P5 IMAD R33, R33, R22.reuse, RZ ;  /* 0x000000162121d224 */ /* 0x080fe200078e02ff */
[----:B------:R-:W-:Y:S01]  /*3330*/  @!P4 STG.E.U8 desc[UR36][R6.64+0x10], R9 ;  /* 0x000010090600c986 */ /* 0x000fe2000c101124 */
[C---:B------:R-:W-:Y:S01]  /*3340*/  ISETP.LT.OR P4, PT, R20.reuse, 0x1, !P3 ;  /* 0x000000011400780c */ /* 0x040fe20005f81670 */
[-C--:B------:R-:W-:Y:S01]  /*3350*/  @!P0 IMAD R35, R35, R22.reuse, RZ ;  /* 0x0000001623238224 */ /* 0x080fe200078e02ff */
[C---:B------:R-:W-:Y:S01]  /*3360*/  ISETP.LT.OR P3, PT, R20.reuse, 0x9, !P3 ;  /* 0x000000091400780c */ /* 0x040fe20005f61670 */
[----:B------:R-:W-:Y:S01]  /*3370*/  @!P5 STG.E.U8 desc[UR36][R6.64+0x11], R33 ;  /* 0x000011210600d986 */ /* 0x000fe2000c101124 */
[----:B------:R-:W-:Y:S02]  /*3380*/  ISETP.LT.OR P5, PT, R20, 0x1, !P2 ;  /* 0x000000011400780c */ /* 0x000fe400057a1670 */
[----:B0-----:R-:W-:Y:S01]  /*3390*/  @!P1 IMAD R3, R34, R22, RZ ;  /* 0x0000001622039224 */ /* 0x001fe200078e02ff */
[----:B------:R-:W-:Y:S01]  /*33a0*/  @!P0 STG.E.U8 desc[UR36][R4.64+0x11], R35 ;  /* 0x0000112304008986 */ /* 0x000fe2000c101124 */
[----:B------:R-:W-:-:S02]  /*33b0*/  ISETP.LT.OR P2, PT, R20, 0x9, !P2 ;  /* 0x000000091400780c */ /* 0x000fc40005741670 */
[C---:B------:R-:W-:Y:S01]  /*33c0*/  ISETP.GE.AND P0, PT, R58.reuse, 0x21, PT ;  /* 0x000000213a00780c */ /* 0x040fe20003f06270 */
[----:B------:R0:W-:Y:S01]  /*33d0*/  @!P1 STG.E.U8 desc[UR36][R4.64+0x10], R3 ;  /* 0x0000100304009986 */ /* 0x0001e2000c101124 */
[----:B------:R-:W-:Y:S01]  /*33e0*/  ISETP.GE.AND P1, PT, R58, 0x22, PT ;  /* 0x000000223a00780c */ /* 0x000fe20003f26270 */
[-C--:B------:R-:W-:Y:S02]  /*33f0*/  @!P4 IMAD R37, R37, R22.reuse, RZ ;  /* 0x000000162525c224 */ /* 0x080fe400078e02ff */
[-C--:B------:R-:W-:Y:S02]  /*3400*/  @!P3 IMAD R39, R39, R22.reuse, RZ ;  /* 0x000000162727b224 */ /* 0x080fe400078e02ff */
[-C--:B------:R-:W-:Y:S01]  /*3410*/  @!P5 IMAD R11, R36, R22.reuse, RZ ;  /* 0x00000016240bd224 */ /* 0x080fe200078e02ff */
[----:B------:R-:W-:Y:S01]  /*3420*/  @!P4 STG.E.U8 desc[UR36][R6.64+0x19], R37 ;  /* 0x000019250600c986 */ /* 0x000fe2000c101124 */
[C---:B------:R-:W-:Y:S02]  /*3430*/  ISETP.LT.OR P4, PT, R20.reuse, 0x1, !P0 ;  /* 0x000000011400780c */ /* 0x040fe40004781670 */
[C---:B------:R-:W-:Y:S01]  /*3440*/  ISETP.LT.OR P0, PT, R20.reuse, 0x9, !P0 ;  /* 0x000000091400780c */ /* 0x040fe20004701670 */
[----:B------:R-:W-:Y:S01]  /*3450*/  @!P5 STG.E.U8 desc[UR36][R6.64+0x18], R11 ;  /* 0x0000180b0600d986 */ /* 0x000fe2000c101124 */
[----:B------:R-:W-:Y:S01]  /*3460*/  ISETP.LT.OR P5, PT, R20, 0x1, !P1 ;  /* 0x000000011400780c */ /* 0x000fe20004fa1670 */
[----:B0-----:R-:W-:Y:S01]  /*3470*/  @!P2 IMAD R3, R38, R22, RZ ;  /* 0x000000162603a224 */ /* 0x001fe200078e02ff */
[----:B------:R-:W-:Y:S01]  /*3480*/  ISETP.LT.OR P1, PT, R20, 0x9, !P1 ;  /* 0x000000091400780c */ /* 0x000fe20004f21670 */
[----:B------:R-:W-:Y:S01]  /*3490*/  @!P3 STG.E.U8 desc[UR36][R4.64+0x19], R39 ;  /* 0x000019270400b986 */ /* 0x000fe2000c101124 */
[----:B------:R-:W-:-:S03]  /*34a0*/  ISETP.GE.AND P3, PT, R58, 0x29, PT ;  /* 0x000000293a00780c */ /* 0x000fc60003f66270 */
[----:B------:R0:W-:Y:S01]  /*34b0*/  @!P2 STG.E.U8 desc[UR36][R4.64+0x18], R3 ;  /* 0x000018030400a986 */ /* 0x0001e2000c101124 */
[----:B------:R-:W-:Y:S01]  /*34c0*/  ISETP.GE.AND P2, PT, R58, 0x2a, PT ;  /* 0x0000002a3a00780c */ /* 0x000fe20003f46270 */
[----:B------:R-:W-:-:S04]  /*34d0*/  @!P4 IMAD R9, R40, R22, RZ ;  /* 0x000000162809c224 */ /* 0x000fc800078e02ff */
[-C--:B------:R-:W-:Y:S01]  /*34e0*/  @!P5 IMAD R41, R41, R22.reuse, RZ ;  /* 0x000000162929d224 */ /* 0x080fe200078e02ff */
[----:B------:R-:W-:Y:S01]  /*34f0*/  @!P4 STG.E.U8 desc[UR36][R6.64+0x20], R9 ;  /* 0x000020090600c986 */ /* 0x000fe2000c101124 */
[C---:B------:R-:W-:Y:S01]  /*3500*/  ISETP.LT.OR P4, PT, R20.reuse, 0x1, !P3 ;  /* 0x000000011400780c */ /* 0x040fe20005f81670 */
[-C--:B------:R-:W-:Y:S01]  /*3510*/  @!P1 IMAD R43, R43, R22.reuse, RZ ;  /* 0x000000162b2b9224 */ /* 0x080fe200078e02ff */
        /* <DEDUP_REMOVED lines=25> */
[----:B------:R1:W-:Y:S01]  /*36b0*/  @!P4 STG.E.U8 desc[UR36][R6.64+0x30], R9 ;  /* 0x000030090600c986 */ /* 0x0003e2000c101124 */
[C---:B------:R-:W-:Y:S01]  /*36c0*/  ISETP.LT.OR P4, PT, R20.reuse, 0x1, !P2 ;  /* 0x000000011400780c */ /* 0x040fe20005781670 */
[-C--:B------:R-:W-:Y:S01]  /*36d0*/  @!P0 IMAD R51, R51, R22.reuse, RZ ;  /* 0x0000001633338224 */ /* 0x080fe200078e02ff */
[C---:B------:R-:W-:Y:S01]  /*36e0*/  ISETP.LT.OR P2, PT, R20.reuse, 0x9, !P2 ;  /* 0x000000091400780c */ /* 0x040fe20005741670 */
[----:B------:R2:W-:Y:S01]  /*36f0*/  @!P5 STG.E.U8 desc[UR36][R6.64+0x31], R49 ;  /* 0x000031310600d986 */ /* 0x0005e2000c101124 */
[----:B------:R-:W-:Y:S01]  /*3700*/  ISETP.LT.OR P5, PT, R20, 0x1, !P3 ;  /* 0x000000011400780c */ /* 0x000fe20005fa1670 */
[-C--:B0-----:R-:W-:Y:S01]  /*3710*/  @!P1 IMAD R3, R50, R22.reuse, RZ ;  /* 0x0000001632039224 */ /* 0x081fe200078e02ff */
[----:B------:R-:W-:Y:S01]  /*3720*/  ISETP.LT.OR P3, PT, R20, 0x9, !P3 ;  /* 0x000000091400780c */ /* 0x000fe20005f61670 */
[----:B------:R2:W-:Y:S04]  /*3730*/  @!P0 STG.E.U8 desc[UR36][R4.64+0x31], R51 ;  /* 0x0000313304008986 */ /* 0x0005e8000c101124 */
[----:B------:R2:W-:Y:S02]  /*3740*/  @!P1 STG.E.U8 desc[UR36][R4.64+0x30], R3 ;  /* 0x0000300304009986 */ /* 0x0005e4000c101124 */
[----:B------:R-:W-:-:S02]  /*3750*/  @!P4 IMAD R11, R52, R22, RZ ;  /* 0x00000016340bc224 */ /* 0x000fc400078e02ff */
[-C--:B-1----:R-:W-:Y:S02]  /*3760*/  @!P2 IMAD R9, R54, R22.reuse, RZ ;  /* 0x000000163609a224 */ /* 0x082fe400078e02ff */
[-C--:B------:R-:W-:Y:S01]  /*3770*/  @!P5 IMAD R53, R53, R22.reuse, RZ ;  /* 0x000000163535d224 */ /* 0x080fe200078e02ff */
[----:B------:R2:W-:Y:S01]  /*3780*/  @!P4 STG.E.U8 desc[UR36][R6.64+0x38], R11 ;  /* 0x0000380b0600c986 */ /* 0x0005e2000c101124 */
[----:B------:R-:W-:-:S03]  /*3790*/  @!P3 IMAD R55, R55, R22, RZ ;  /* 0x000000163737b224 */ /* 0x000fc600078e02ff */
[----:B------:R2:W-:Y:S04]  /*37a0*/  @!P5 STG.E.U8 desc[UR36][R6.64+0x39], R53 ;  /* 0x000039350600d986 */ /* 0x0005e8000c101124 */
[----:B------:R2:W-:Y:S04]  /*37b0*/  @!P2 STG.E.U8 desc[UR36][R4.64+0x38], R9 ;  /* 0x000038090400a986 */ /* 0x0005e8000c101124 */
[----:B------:R2:W-:Y:S02]  /*37c0*/  @!P3 STG.E.U8 desc[UR36][R4.64+0x39], R55 ;  /* 0x000039370400b986 */ /* 0x0005e4000c101124 */
.L_x_94:
[----:B------:R-:W-:Y:S05]  /*37d0*/  BSYNC B0 ;  /* 0x0000000000007941 */ /* 0x000fea0003800000 */
.L_x_28:
[----:B------:R-:W-:Y:S01]  /*37e0*/  ULDC UR4, c[0x0][0xc] ;  /* 0x0000030000047ab9 */ /* 0x000fe20000000800 */
[----:B------:R-:W-:Y:S01]  /*37f0*/  ULDC UR5, c[0x0][0x10] ;  /* 0x0000040000057ab9 */ /* 0x000fe20000000800 */
[----:B-12---:R-:W1:Y:S01]  /*3800*/  LDC R3, c[0x0][0x14] ;  /* 0x00000500ff037b82 */ /* 0x006e620000000800 */
[----:B------:R-:W-:Y:S01]  /*3810*/  UIMAD.WIDE.U32 UR4, UR4, UR5, URZ ;  /* 0x00000005040472a5 */ /* 0x000fe2000f8e003f */
[----:B------:R-:W-:Y:S01]  /*3820*/  PRMT R0, RZ, 0x7610, R0 ;  /* 0x00007610ff007816 */ /* 0x000fe20000000000 */
[----:B------:R-:W-:Y:S02]  /*3830*/  IMAD.MOV.U32 R58, RZ, RZ, -0x1 ;  /* 0xffffffffff3a7424 */ /* 0x000fe400078e00ff */
[----:B------:R-:W-:Y:S02]  /*3840*/  IMAD.MOV.U32 R59, RZ, RZ, -0x1 ;  /* 0xffffffffff3b7424 */ /* 0x000fe400078e00ff */
[----:B-1----:R-:W-:-:S04]  /*3850*/  IMAD.WIDE.U32 R16, R3, UR4, R16 ;  /* 0x0000000403107c25 */ /* 0x002fc8000f8e0010 */
[----:B------:R-:W-:Y:S01]  /*3860*/  IMAD R3, R3, UR5, RZ ;  /* 0x0000000503037c24 */ /* 0x000fe2000f8e02ff */
[----:B------:R-:W-:Y:S02]  /*3870*/  ULDC.64 UR4, c[0x0][0x650] ;  /* 0x0001940000047ab9 */ /* 0x000fe40000000a00 */
[----:B------:R-:W-:Y:S01]  /*3880*/  ISETP.GE.U32.AND P0, PT, R16, UR4, PT ;  /* 0x0000000410007c0c */ /* 0x000fe2000bf06070 */
[----:B------:R-:W-:-:S05]  /*3890*/  IMAD.IADD R17, R17, 0x1, R3 ;  /* 0x0000000111117824 */ /* 0x000fca00078e0203 */
[----:B------:R-:W-:-:S13]  /*38a0*/  ISETP.GE.U32.AND.EX P0, PT, R17, UR5, PT, P0 ;  /* 0x0000000511007c0c */ /* 0x000fda000bf06100 */
[----:B------:R-:W-:Y:S05]  /*38b0*/  @P0 BRA `(.L_x_95) ;  /* 0x0000000400640947 */ /* 0x000fea0003800000 */
[----:B------:R-:W1:Y:S01]  /*38c0*/  S2R R12, SR_CTAID.X ;  /* 0x00000000000c7919 */ /* 0x000e620000002500 */
[----:B------:R-:W2:Y:S01]  /*38d0*/  LDC.64 R10, c[0x0][0x628] ;  /* 0x00018a00ff0a7b82 */ /* 0x000ea20000000a00 */
[----:B------:R-:W-:Y:S01]  /*38e0*/  ULDC UR4, c[0x0][0x150] ;  /* 0x0000540000047ab9 */ /* 0x000fe20000000800 */
[----:B------:R-:W-:Y:S01]  /*38f0*/  IMAD.MOV.U32 R8, RZ, RZ, R16 ;  /* 0x000000ffff087224 */ /* 0x000fe200078e0010 */
[----:B------:R-:W3:Y:S01]  /*3900*/  S2R R24, SR_CTAID.Y ;  /* 0x0000000000187919 */ /* 0x000ee20000002600 */
[----:B------:R-:W-:-:S04]  /*3910*/  IMAD.MOV.U32 R9, RZ, RZ, R17 ;  /* 0x000000ffff097224 */ /* 0x000fc800078e0011 */
[----:B------:R-:W0:Y:S08]  /*3920*/  LDC R21, c[0x0][0x144] ;  /* 0x00005100ff157b82 */ /* 0x000e300000000800 */
[----:B------:R-:W0:Y:S08]  /*3930*/  LDC R0, c[0x0][0x630] ;  /* 0x00018c00ff007b82 */ /* 0x000e300000000800 */
[----:B------:R-:W0:Y:S01]  /*3940*/  LDC.64 R14, c[0x0][0x620] ;  /* 0x00018800ff0e7b82 */ /* 0x000e220000000a00 */
[----:B--2---:R-:W-:-:S04]  /*3950*/  ISETP.NE.U32.AND P0, PT, R10, RZ, PT ;  /* 0x000000ff0a00720c */ /* 0x004fc80003f05070 */
[----:B------:R-:W-:Y:S02]  /*3960*/  ISETP.NE.AND.EX P0, PT, R11, RZ, PT, P0 ;  /* 0x000000ff0b00720c */ /* 0x000fe40003f05300 */
[----:B-1----:R-:W-:-:S05]  /*3970*/  I2FP.F32.U32 R3, R12 ;  /* 0x0000000c00037245 */ /* 0x002fca0000201000 */
[----:B------:R-:W-:-:S04]  /*3980*/  FMUL R3, R3, UR4 ;  /* 0x0000000403037c20 */ /* 0x000fc80008400000 */
[----:B------:R1:W2:Y:S02]  /*3990*/  F2I.U32.TRUNC.NTZ R20, R3 ;  /* 0x0000000300147305 */ /* 0x0002a4000020f000 */
[----:B---3--:R-:W-:Y:S05]  /*39a0*/  @!P0 BRA `(.L_x_96) ;  /* 0x0000000000288947 */ /* 0x008fea0003800000 */
[----:B-1----:R-:W1:Y:S02]  /*39b0*/  LDC R3, c[0x0][0x634] ;  /* 0x00018d00ff037b82 */ /* 0x002e640000000800 */
[----:B-1----:R-:W-:-:S05]  /*39c0*/  IADD3 R3, P0, R16, R3, RZ ;  /* 0x0000000310037210 */ /* 0x002fca0007f1e0ff */
[----:B------:R-:W-:-:S04]  /*39d0*/  IMAD.X R13, RZ, RZ, R17, P0 ;  /* 0x000000ffff0d7224 */ /* 0x000fc800000e0611 */
[----:B0---4-:R-:W-:-:S04]  /*39e0*/  IMAD.WIDE.U32 R4, R13, R10, RZ ;  /* 0x0000000a0d047225 */ /* 0x011fc800078e00ff */
[----:B------:R-:W-:-:S04]  /*39f0*/  IMAD.WIDE.U32 R6, P0, R3, R11, R4 ;  /* 0x0000000b03067225 */ /* 0x000fc80007800004 */
[----:B------:R-:W-:-:S04]  /*3a00*/  IMAD.WIDE.U32 R4, R3, R10, RZ ;  /* 0x0000000a03047225 */ /* 0x000fc800078e00ff */
[----:B------:R-:W-:Y:S01]  /*3a10*/  IMAD.X R9, RZ, RZ, RZ, P0 ;  /* 0x000000ffff097224 */ /* 0x000fe200000e06ff */
[----:B------:R-:W-:Y:S01]  /*3a20*/  IADD3 RZ, P0, R5, R6, RZ ;  /* 0x0000000605ff7210 */ /* 0x000fe20007f1e0ff */
[----:B------:R-:W-:-:S04]  /*3a30*/  IMAD.MOV.U32 R8, RZ, RZ, R7 ;  /* 0x000000ffff087224 */ /* 0x000fc800078e0007 */
[----:B------:R-:W-:-:S08]  /*3a40*/  IMAD.WIDE.U32.X R8, R13, R11, R8, P0 ;  /* 0x0000000b0d087225 */ /* 0x000fd000000e0408 */
.L_x_96:
[----:B------:R-:W3:Y:S01]  /*3a50*/  LDC.64 R30, c[0x0][0x640] ;  /* 0x00019000ff1e7b82 */ /* 0x000ee20000000a00 */
[-CC-:B0-----:R-:W-:Y:S01]  /*3a60*/  SHF.R.U64 R59, R8, R0.reuse, R9.reuse ;  /* 0x00000000083b7219 */ /* 0x181fe20000001209 */
[----:B--2---:R-:W-:Y:S01]  /*3a70*/  IMAD.MOV R20, RZ, RZ, -R20 ;  /* 0x000000ffff147224 */ /* 0x004fe200078e0a14 */
[----:B------:R-:W-:Y:S01]  /*3a80*/  SHF.R.U32.HI R0, RZ, R0, R9 ;  /* 0x00000000ff007219 */ /* 0x000fe20000011609 */
[----:B------:R-:W-:Y:S01]  /*3a90*/  ULDC UR4, c[0x0][0x154] ;  /* 0x0000550000047ab9 */ /* 0x000fe20000000800 */
[----:B-1----:R-:W-:Y:S01]  /*3aa0*/  IADD3 R3, P0, RZ, -R59, RZ ;  /* 0x8000003bff037210 */ /* 0x002fe20007f1e0ff */
[----:B------:R-:W-:Y:S02]  /*3ab0*/  IMAD R26, R21, R20, R12 ;  /* 0x00000014151a7224 */ /* 0x000fe400078e020c */
[----:B------:R-:W0:Y:S01]  /*3ac0*/  LDC R6, c[0x0][0x618] ;  /* 0x00018600ff067b82 */ /* 0x000e220000000800 */
[----:B------:R-:W-:Y:S02]  /*3ad0*/  IMAD.MOV.U32 R7, RZ, RZ, 0x1 ;  /* 0x00000001ff077424 */ /* 0x000fe400078e00ff */
[----:B----4-:R-:W-:-:S04]  /*3ae0*/  IMAD.X R5, RZ, RZ, ~R0, P0 ;  /* 0x000000ffff057224 */ /* 0x010fc800000e0e00 */
[-C--:B------:R-:W-:Y:S01]  /*3af0*/  IMAD R0, R5, R14.reuse, RZ ;  /* 0x0000000e05007224 */ /* 0x080fe200078e02ff */
[----:B------:R-:W1:Y:S01]  /*3b00*/  LDC R8, c[0x0][0x608] ;  /* 0x00018200ff087b82 */ /* 0x000e620000000800 */
[----:B------:R-:W-:-:S04]  /*3b10*/  IMAD.WIDE.U32 R4, R3, R14, R16 ;  /* 0x0000000e03047225 */ /* 0x000fc800078e0010 */
[----:B------:R-:W-:Y:S01]  /*3b20*/  IMAD R3, R3, R15, R0 ;  /* 0x0000000f03037224 */ /* 0x000fe200078e0200 */
[----:B------:R-:W-:Y:S02]  /*3b30*/  I2FP.F32.U32 R0, R24 ;  /* 0x0000001800007245 */ /* 0x000fe40000201000 */
[----:B------:R-:W2:Y:S01]  /*3b40*/  LDC R28, c[0x0][0x658] ;  /* 0x00019600ff1c7b82 */ /* 0x000ea20000000800 */
[----:B------:R-:W-:Y:S01]  /*3b50*/  IMAD.IADD R3, R5, 0x1, R3 ;  /* 0x0000000105037824 */ /* 0x000fe200078e0203 */
[----:B---3--:R-:W-:Y:S01]  /*3b60*/  ISETP.NE.U32.AND P0, PT, R30, RZ, PT ;  /* 0x000000ff1e00720c */ /* 0x008fe20003f05070 */
[----:B------:R-:W-:Y:S01]  /*3b70*/  FMUL R0, R0, UR4 ;  /* 0x0000000400007c20 */ /* 0x000fe20008400000 */
[----:B------:R-:W-:Y:S02]  /*3b80*/  IMAD.MOV.U32 R5, RZ, RZ, -0x1 ;  /* 0xffffffffff057424 */ /* 0x000fe400078e00ff */
[----:B------:R-:W-:Y:S01]  /*3b90*/  ISETP.NE.AND.EX P0, PT, R31, RZ, PT, P0 ;  /* 0x000000ff1f00720c */ /* 0x000fe20003f05300 */
[----:B------:R3:W4:Y:S01]  /*3ba0*/  F2I.U32.TRUNC.NTZ R13, R0 ;  /* 0x00000000000d7305 */ /* 0x000722000020f000 */
[----:B------:R-:W3:Y:S01]  /*3bb0*/  LDC R15, c[0x0][0x148] ;  /* 0x00005200ff0f7b82 */ /* 0x000ee20000000800 */
[----:B0-----:R-:W-:-:S02]  /*3bc0*/  SHF.R.U64 R12, R4, R6, R3 ;  /* 0x00000006040c7219 */ /* 0x001fc40000001203 */
[----:B------:R-:W-:-:S05]  /*3bd0*/  SHF.R.U32.HI R3, RZ, R6, R3 ;  /* 0x00000006ff037219 */ /* 0x000fca0000011603 */
[----:B------:R-:W0:Y:S01]  /*3be0*/  LDC R20, c[0x0][0x600] ;  /* 0x00018000ff147b82 */ /* 0x000e220000000800 */
[-CC-:B-1----:R-:W-:Y:S02]  /*3bf0*/  SHF.R.U64 R10, R12, R8.reuse, R3.reuse ;  /* 0x000000080c0a7219 */ /* 0x182fe40000001203 */
[----:B------:R-:W-:-:S05]  /*3c00*/  SHF.R.U32.HI R3, RZ, R8, R3 ;  /* 0x00000008ff037219 */ /* 0x000fca0000011603 */
[----:B------:R-:W1:Y:S01]  /*3c10*/  LDC R21, c[0x0][0x648] ;  /* 0x00019200ff157b82 */ /* 0x000e620000000800 */
[-C--:B--2---:R-:W-:Y:S02]  /*3c20*/  SHF.L.U32 R4, R5, R28.reuse, RZ ;  /* 0x0000001c05047219 */ /* 0x084fe400000006ff */
[-CC-:B------:R-:W-:Y:S02]  /*3c30*/  SHF.R.U64 R14, R10, R28.reuse, R3.reuse ;  /* 0x0000001c0a0e7219 */ /* 0x180fe40000001203 */
[----:B------:R-:W-:Y:S02]  /*3c40*/  SHF.R.U32.HI R5, RZ, R28, R3 ;  /* 0x0000001cff057219 */ /* 0x000fe40000011603 */
[----:B------:R-:W-:Y:S01]  /*3c50*/  LOP3.LUT R57, RZ, R4, RZ, 0x33, !PT ;  /* 0x00000004ff397212 */ /* 0x000fe200078e33ff */
[----:B------:R-:W2:Y:S01]  /*3c60*/  LDC R25, c[0x0][0x638] ;  /* 0x00018e00ff197b82 */ /* 0x000ea20000000800 */
[----:B------:R-:W-:Y:S01]  /*3c70*/  SHF.L.U32 R28, R7, R28, RZ ;  /* 0x0000001c071c7219 */ /* 0x000fe200000006ff */
[----:B------:R-:W-:-:S06]  /*3c80*/  IMAD.MOV.U32 R4, RZ, RZ, R14 ;  /* 0x000000ffff047224 */ /* 0x000fcc00078e000e */
[----:B------:R-:W0:Y:S01]  /*3c90*/  LDC R27, c[0x0][0x610] ;  /* 0x00018400ff1b7b82 */ /* 0x000e220000000800 */
[----:B----4-:R-:W-:Y:S05]  /*3ca0*/  @!P0 BRA `(.L_x_97) ;  /* 0x0000000000288947 */ /* 0x010fea0003800000 */
[----:B------:R-:W4:Y:S02]  /*3cb0*/  LDC R3, c[0x0][0x64c] ;  /* 0x00019300ff037b82 */ /* 0x000f240000000800 */
[----:B----4-:R-:W-:-:S05]  /*3cc0*/  IADD3 R3, P0, R14, R3, RZ ;  /* 0x000000030e037210 */ /* 0x010fca0007f1e0ff */
        /* <DEDUP_REMOVED lines=8> */
.L_x_97:
[----:B------:R-:W-:Y:S01]  /*3d50*/  ISETP.NE.AND P0, PT, R2, 0x1, PT ;  /* 0x000000010200780c */ /* 0x000fe20003f05270 */
[----:B------:R-:W-:Y:S01]  /*3d60*/  IMAD.MOV R13, RZ, RZ, -R13 ;  /* 0x000000ffff0d7224 */ /* 0x000fe200078e0a0d */
[----:B-1-3--:R-:W-:Y:S01]  /*3d70*/  SHF.R.U64 R0, R4, R21, R5 ;  /* 0x0000001504007219 */ /* 0x00afe20000001205 */
[----:B0-----:R-:W-:Y:S01]  /*3d80*/  VIADD R5, R20, 0xffffffff ;  /* 0xffffffff14057836 */ /* 0x001fe20000000000 */
[----:B------:R-:W-:-:S03]  /*3d90*/  LOP3.LUT R57, R10, R57, RZ, 0xc0, !PT ;  /* 0x000000390a397212 */ /* 0x000fc600078ec0ff */
[----:B------:R-:W-:Y:S01]  /*3da0*/  IMAD.MOV R3, RZ, RZ, -R0 ;  /* 0x000000ffff037224 */ /* 0x000fe200078e0a00 */
[----:B------:R-:W-:Y:S01]  /*3db0*/  LOP3.LUT R5, R12, R5, RZ, 0xc0, !PT ;  /* 0x000000050c057212 */ /* 0x000fe200078ec0ff */
[----:B------:R-:W-:Y:S02]  /*3dc0*/  IMAD R57, R28, R0, R57 ;  /* 0x000000001c397224 */ /* 0x000fe400078e0239 */
[----:B--2---:R-:W-:Y:S02]  /*3dd0*/  IMAD R0, R3, R25, R14 ;  /* 0x0000001903007224 */ /* 0x004fe400078e020e */
[----:B------:R-:W-:Y:S02]  /*3de0*/  @P0 IMAD R26, R15, R13, R24 ;  /* 0x0000000d0f1a0224 */ /* 0x000fe400078e0218 */
[----:B------:R-:W-:Y:S02]  /*3df0*/  IMAD R4, R0, R20, R5 ;  /* 0x0000001400047224 */ /* 0x000fe400078e0205 */
[----:B------:R-:W-:-:S02]  /*3e00*/  IMAD R57, R57, R27, R26 ;  /* 0x0000001b39397224 */ /* 0x000fc400078e021a */
[----:B------:R-:W-:-:S03]  /*3e10*/  IMAD.MOV.U32 R3, RZ, RZ, 0x1 ;  /* 0x00000001ff037424 */ /* 0x000fc600078e00ff */
[----:B------:R-:W-:Y:S02]  /*3e20*/  SEL R58, R4, R57, !P0 ;  /* 0x00000039043a7207 */ /* 0x000fe40004000000 */
[----:B------:R-:W-:Y:S02]  /*3e30*/  PRMT R0, R3, 0x7610, R0 ;  /* 0x0000761003007816 */ /* 0x000fe40000000000 */
[----:B------:R-:W-:-:S07]  /*3e40*/  SEL R57, R57, R4, !P0 ;  /* 0x0000000439397207 */ /* 0x000fce0004000000 */
.L_x_95:
[----:B------:R-:W-:-:S13]  /*3e50*/  LOP3.LUT P0, RZ, R0, 0xff, RZ, 0xc0, !PT ;  /* 0x000000ff00ff7812 */ /* 0x000fda000780c0ff */
[----:B------:R-:W-:Y:S05]  /*3e60*/  @P0 BRA `(.L_x_98) ;  /* 0xffffffd0003c0947 */ /* 0x000fea000383ffff */
[----:B------:R-:W-:Y:S05]  /*3e70*/  EXIT ;  /* 0x000000000000794d */ /* 0x000fea0003800000 */
.L_x_3:
[----:B0-----:R-:W-:Y:S01]  /*3e80*/  ULDC.64 UR4, c[0x0][0x650] ;  /* 0x0001940000047ab9 */ /* 0x001fe20000000a00 */
        /* <DEDUP_REMOVED lines=25> */
.L_x_100:
[--C-:B------:R-:W-:Y:S01]  /*4020*/  SHF.R.U64 R12, R10, R14, R11.reuse ;  /* 0x0000000e0a0c7219 */ /* 0x100fe2000000120b */
[----:B------:R-:W0:Y:S01]  /*4030*/  LDC R22, c[0x0][0x618] ;  /* 0x00018600ff167b82 */ /* 0x000e220000000800 */
[----:B------:R-:W-:Y:S01]  /*4040*/  I2FP.F32.U32 R6, R4 ;  /* 0x0000000400067245 */ /* 0x000fe20000201000 */
[----:B------:R-:W-:Y:S01]  /*4050*/  ULDC UR4, c[0x0][0x150] ;  /* 0x0000540000047ab9 */ /* 0x000fe20000000800 */
[----:B------:R-:W-:Y:S02]  /*4060*/  SHF.R.U32.HI R5, RZ, R14, R11 ;  /* 0x0000000eff057219 */ /* 0x000fe4000001160b */
[----:B------:R-:W-:Y:S01]  /*4070*/  IADD3 R9, P0, RZ, -R12, RZ ;  /* 0x8000000cff097210 */ /* 0x000fe20007f1e0ff */
[----:B------:R-:W-:Y:S01]  /*4080*/  FMUL R11, R6, UR4 ;  /* 0x00000004060b7c20 */ /* 0x000fe20008400000 */
[----:B------:R-:W-:Y:S01]  /*4090*/  ULDC UR4, c[0x0][0x154] ;  /* 0x0000550000047ab9 */ /* 0x000fe20000000800 */
[----:B------:R-:W1:Y:S02]  /*40a0*/  LDC.64 R24, c[0x0][0x640] ;  /* 0x00019000ff187b82 */ /* 0x000e640000000a00 */
[----:B------:R-:W-:-:S02]  /*40b0*/  IMAD.X R5, RZ, RZ, ~R5, P0 ;  /* 0x000000ffff057224 */ /* 0x000fc400000e0e05 */
[----:B------:R-:W2:Y:S01]  /*40c0*/  F2I.U32.TRUNC.NTZ R11, R11 ;  /* 0x0000000b000b7305 */ /* 0x000ea2000020f000 */
[----:B------:R-:W-:-:S03]  /*40d0*/  IMAD.WIDE.U32 R6, R9, R20, R16 ;  /* 0x0000001409067225 */ /* 0x000fc600078e0010 */
[----:B------:R-:W3:Y:S01]  /*40e0*/  LDC R13, c[0x0][0x144] ;  /* 0x00005100ff0d7b82 */ /* 0x000ee20000000800 */
[----:B------:R-:W-:-:S04]  /*40f0*/  IMAD R8, R5, R20, RZ ;  /* 0x0000001405087224 */ /* 0x000fc800078e02ff */
[----:B------:R-:W-:Y:S02]  /*4100*/  IMAD R5, R9, R21, R8 ;  /* 0x0000001509057224 */ /* 0x000fe400078e0208 */
[----:B------:R-:W-:Y:S01]  /*4110*/  IMAD.MOV.U32 R8, RZ, RZ, -0x1 ;  /* 0xffffffffff087424 */ /* 0x000fe200078e00ff */
[----:B------:R-:W4:Y:S01]  /*4120*/  LDC R14, c[0x0][0x608] ;  /* 0x00018200ff0e7b82 */ /* 0x000f220000000800 */
[----:B------:R-:W-:Y:S01]  /*4130*/  IMAD.IADD R5, R7, 0x1, R5 ;  /* 0x0000000107057824 */ /* 0x000fe200078e0205 */
[----:B------:R-:W-:-:S04]  /*4140*/  I2FP.F32.U32 R7, R3 ;  /* 0x0000000300077245 */ /* 0x000fc80000201000 */
[-C--:B0-----:R-:W-:Y:S01]  /*4150*/  SHF.R.U64 R10, R6, R22.reuse, R5 ;  /* 0x00000016060a7219 */ /* 0x081fe20000001205 */
[----:B--2---:R-:W-:Y:S01]  /*4160*/  IMAD.MOV R6, RZ, RZ, -R11 ;  /* 0x000000ffff067224 */ /* 0x004fe200078e0a0b */
[----:B------:R-:W0:Y:S01]  /*4170*/  LDC R9, c[0x0][0x658] ;  /* 0x00019600ff097b82 */ /* 0x000e220000000800 */
[----:B-1----:R-:W-:Y:S01]  /*4180*/  ISETP.NE.U32.AND P0, PT, R24, RZ, PT ;  /* 0x000000ff1800720c */ /* 0x002fe20003f05070 */
[----:B------:R-:W-:Y:S01]  /*4190*/  FMUL R7, R7, UR4 ;  /* 0x0000000407077c20 */ /* 0x000fe20008400000 */
[----:B------:R-:W-:Y:S02]  /*41a0*/  SHF.R.U32.HI R5, RZ, R22, R5 ;  /* 0x00000016ff057219 */ /* 0x000fe40000011605 */
[----:B------:R-:W-:-:S03]  /*41b0*/  ISETP.NE.AND.EX P0, PT, R25, RZ, PT, P0 ;  /* 0x000000ff1900720c */ /* 0x000fc60003f05300 */
[----:B------:R-:W1:Y:S01]  /*41c0*/  LDC R20, c[0x0][0x148] ;  /* 0x00005200ff147b82 */ /* 0x000e620000000800 */
[----:B---3--:R-:W-:Y:S02]  /*41d0*/  IMAD R23, R13, R6, R4 ;  /* 0x000000060d177224 */ /* 0x008fe400078e0204 */
[----:B------:R-:W-:-:S05]  /*41e0*/  IMAD.MOV.U32 R6, RZ, RZ, 0x1 ;  /* 0x00000001ff067424 */ /* 0x000fca00078e00ff */
[----:B------:R-:W2:Y:S01]  /*41f0*/  LDC R21, c[0x0][0x600] ;  /* 0x00018000ff157b82 */ /* 0x000ea20000000800 */
[-CC-:B----4-:R-:W-:Y:S02]  /*4200*/  SHF.R.U64 R13, R10, R14.reuse, R5.reuse ;  /* 0x0000000e0a0d7219 */ /* 0x190fe40000001205 */
[----:B------:R-:W-:Y:S02]  /*4210*/  SHF.R.U32.HI R4, RZ, R14, R5 ;  /* 0x0000000eff047219 */ /* 0x000fe40000011605 */
[----:B------:R3:W4:Y:S03]  /*4220*/  F2I.U32.TRUNC.NTZ R14, R7 ;  /* 0x00000007000e7305 */ /* 0x000726000020f000 */
[----:B------:R-:W1:Y:S01]  /*4230*/  LDC R26, c[0x0][0x648] ;  /* 0x00019200ff1a7b82 */ /* 0x000e620000000800 */
[-C--:B0-----:R-:W-:Y:S02]  /*4240*/  SHF.R.U64 R15, R13, R9.reuse, R4 ;  /* 0x000000090d0f7219 */ /* 0x081fe40000001204 */
[----:B------:R-:W-:-:S02]  /*4250*/  SHF.L.U32 R8, R8, R9, RZ ;  /* 0x0000000908087219 */ /* 0x000fc400000006ff */
[-C--:B------:R-:W-:Y:S01]  /*4260*/  SHF.R.U32.HI R5, RZ, R9.reuse, R4 ;  /* 0x00000009ff057219 */ /* 0x080fe20000011604 */
[----:B------:R-:W-:Y:S01]  /*4270*/  IMAD.MOV.U32 R4, RZ, RZ, R15 ;  /* 0x000000ffff047224 */ /* 0x000fe200078e000f */
[----:B------:R-:W-:Y:S01]  /*4280*/  SHF.L.U32 R22, R6, R9, RZ ;  /* 0x0000000906167219 */ /* 0x000fe200000006ff */
[----:B------:R-:W0:Y:S01]  /*4290*/  LDC R27, c[0x0][0x638] ;  /* 0x00018e00ff1b7b82 */ /* 0x000e220000000800 */
[----:B------:R-:W-:-:S07]  /*42a0*/  LOP3.LUT R28, RZ, R8, RZ, 0x33, !PT ;  /* 0x00000008ff1c7212 */ /* 0x000fce00078e33ff */
        /* <DEDUP_REMOVED lines=12> */
.L_x_101:
[----:B------:R-:W-:Y:S01]  /*4370*/  ISETP.NE.AND P0, PT, R2, 0x1, PT ;  /* 0x000000010200780c */ /* 0x000fe20003f05270 */
[----:B--2---:R-:W-:Y:S01]  /*4380*/  VIADD R7, R21, 0xffffffff ;  /* 0xffffffff15077836 */ /* 0x004fe20000000000 */
[----:B-1----:R-:W-:Y:S01]  /*4390*/  SHF.R.U64 R5, R4, R26, R5 ;  /* 0x0000001a04057219 */ /* 0x002fe20000001205 */
[----:B------:R-:W-:Y:S01]  /*43a0*/  IMAD.MOV R14, RZ, RZ, -R14 ;  /* 0x000000ffff0e7224 */ /* 0x000fe200078e0a0e */
[----:B------:R-:W-:Y:S01]  /*43b0*/  LOP3.LUT R4, R13, R28, RZ, 0xc0, !PT ;  /* 0x0000001c0d047212 */ /* 0x000fe200078ec0ff */
[----:B------:R-:W-:Y:S01]  /*43c0*/  IMAD.MOV.U32 R8, RZ, RZ, R12 ;  /* 0x000000ffff087224 */ /* 0x000fe200078e000c */
[----:B------:R-:W-:Y:S01]  /*43d0*/  LOP3.LUT R10, R10, R7, RZ, 0xc0, !PT ;  /* 0x000000070a0a7212 */ /* 0x000fe200078ec0ff */
[----:B------:R-:W-:Y:S02]  /*43e0*/  IMAD.MOV R6, RZ, RZ, -R5 ;  /* 0x000000ffff067224 */ /* 0x000fe400078e0a05 */
[----:B------:R-:W-:-:S04]  /*43f0*/  IMAD R4, R22, R5, R4 ;  /* 0x0000000516047224 */ /* 0x000fc800078e0204 */
[----:B------:R-:W-:Y:S02]  /*4400*/  @P0 IMAD R23, R20, R14, R3 ;  /* 0x0000000e14170224 */ /* 0x000fe400078e0203 */
[----:B0-----:R-:W-:Y:S02]  /*4410*/  IMAD R3, R6, R27, R15 ;  /* 0x0000001b06037224 */ /* 0x001fe400078e020f */
[----:B------:R-:W-:Y:S02]  /*4420*/  IMAD R7, R4, R29, R23 ;  /* 0x0000001d04077224 */ /* 0x000fe400078e0217 */
[----:B------:R-:W-:Y:S02]  /*4430*/  IMAD R4, R3, R21, R10 ;  /* 0x0000001503047224 */ /* 0x000fe400078e020a */
[----:B------:R-:W-:-:S03]  /*4440*/  IMAD.MOV.U32 R6, RZ, RZ, 0x1 ;  /* 0x00000001ff067424 */ /* 0x000fc600078e00ff */
[----:B------:R-:W-:Y:S02]  /*4450*/  SEL R9, R4, R7, !P0 ;  /* 0x0000000704097207 */ /* 0x000fe40004000000 */
[----:B------:R-:W-:-:S07]  /*4460*/  SEL R7, R7, R4, !P0 ;  /* 0x0000000407077207 */ /* 0x000fce0004000000 */
.L_x_99:
[----:B------:R-:W-:-:S08]  /*4470*/  NOP ;  /* 0x0000000000007918 */ /* 0x000fd00000000000 */
[----:B------:R-:W0:-:S00]  /*4480*/  USETMAXREG.DEALLOC.CTAPOOL 0x28 ;  /* 0x00000028000079c8 */ /* 0x000e0000080e0500 */
[----:B0-----:R-:W-:-:S13]  /*4490*/  ISETP.NE.AND P0, PT, R0, RZ, PT ;  /* 0x000000ff0000720c */ /* 0x001fda0003f05270 */
[----:B------:R-:W-:Y:S05]  /*44a0*/  @P0 EXIT ;  /* 0x000000000000094d */ /* 0x000fea0003800000 */
[----:B------:R-:W-:Y:S01]  /*44b0*/  LOP3.LUT P0, RZ, R6, 0xff, RZ, 0xc0, !PT ;  /* 0x000000ff06ff7812 */ /* 0x000fe2000780c0ff */
[----:B------:R-:W-:Y:S02]  /*44c0*/  IMAD.MOV.U32 R0, RZ, RZ, 0x1 ;  /* 0x00000001ff007424 */ /* 0x000fe400078e00ff */
[----:B------:R-:W-:-:S10]  /*44d0*/  IMAD.MOV.U32 R12, RZ, RZ, RZ ;  /* 0x000000ffff0c7224 */ /* 0x000fd400078e00ff */
[----:B------:R-:W-:Y:S05]  /*44e0*/  @!P0 BRA `(.L_x_102) ;  /* 0x0000000c00308947 */ /* 0x000fea0003800000 */
[----:B------:R-:W0:Y:S01]  /*44f0*/  LDC R0, c[0x0][0x28c] ;  /* 0x0000a300ff007b82 */ /* 0x000e220000000800 */
[----:B------:R-:W-:Y:S01]  /*4500*/  ULDC UR5, c[0x0][0x600] ;  /* 0x0001800000057ab9 */ /* 0x000fe20000000800 */
[----:B------:R-:W-:Y:S01]  /*4510*/  ULDC UR4, c[0x0][0xc] ;  /* 0x0000030000047ab9 */ /* 0x000fe20000000800 */
[----:B------:R-:W-:Y:S01]  /*4520*/  UIADD3 UR16, UR5, -0x1, URZ ;  /* 0xffffffff05107890 */ /* 0x000fe2000fffe03f */
[C---:B------:R-:W-:Y:S01]  /*4530*/  LOP3.LUT P2, RZ, R18.reuse, 0x7f, RZ, 0xc0, !PT ;  /* 0x0000007f12ff7812 */ /* 0x040fe2000784c0ff */
[----:B------:R-:W-:Y:S01]  /*4540*/  ULDC UR6, c[0x0][0x658] ;  /* 0x0001960000067ab9 */ /* 0x000fe20000000800 */
[----:B------:R-:W-:Y:S01]  /*4550*/  ULDC UR5, c[0x0][0x10] ;  /* 0x0000040000057ab9 */ /* 0x000fe20000000800 */
[----:B------:R-:W-:Y:S01]  /*4560*/  UMOV UR7, 0xffffffff ;  /* 0xffffffff00077882 */ /* 0x000fe20000000000 */
[----:B------:R-:W-:Y:S01]  /*4570*/  UMOV UR8, 0x1 ;  /* 0x0000000100087882 */ /* 0x000fe20000000000 */
[----:B------:R-:W-:Y:S01]  /*4580*/  UIMAD.WIDE.U32 UR4, UR4, UR5, URZ ;  /* 0x00000005040472a5 */ /* 0x000fe2000f8e003f */
[----:B------:R-:W-:Y:S01]  /*4590*/  LOP3.LUT P0, RZ, R18, 0x1f, RZ, 0xc0, !PT ;  /* 0x0000001f12ff7812 */ /* 0x000fe2000780c0ff */
[----:B------:R-:W-:Y:S01]  /*45a0*/  USHF.L.U32 UR7, UR7, UR6, URZ ;  /* 0x0000000607077299 */ /* 0x000fe2000800063f */
[----:B------:R-:W-:Y:S01]  /*45b0*/  BSSY B0, `(.L_x_102) ;  /* 0x00000bf000007945 */ /* 0x000fe20003800000 */
[----:B------:R-:W-:Y:S01]  /*45c0*/  USHF.L.U32 UR18, UR8, UR6, URZ ;  /* 0x0000000608127299 */ /* 0x000fe2000800063f */
[----:B------:R-:W-:Y:S01]  /*45d0*/  IMAD.MOV.U32 R13, RZ, RZ, 0x1 ;  /* 0x00000001ff0d7424 */ /* 0x000fe200078e00ff */
[----:B------:R-:W-:Y:S01]  /*45e0*/  LOP3.LUT R11, R19, 0x2, RZ, 0xfc, !PT ;  /* 0x00000002130b7812 */ /* 0x000fe200078efcff */
[----:B------:R-:W-:Y:S01]  /*45f0*/  ULDC UR6, c[0x0][0x14] ;  /* 0x0000050000067ab9 */ /* 0x000fe20000000800 */
[----:B------:R-:W-:Y:S01]  /*4600*/  PLOP3.LUT P0, PT, P0, P2, PT, 0x8a, 0x0 ;  /* 0x000000000000781c */ /* 0x000fe20000705172 */
[----:B------:R-:W-:Y:S01]  /*4610*/  UIMAD.WIDE.U32 UR20, UR4, UR6, URZ ;  /* 0x00000006041472a5 */ /* 0x000fe2000f8e003f */
[----:B------:R-:W-:Y:S01]  /*4620*/  IMAD.MOV.U32 R12, RZ, RZ, RZ ;  /* 0x000000ffff0c7224 */ /* 0x000fe200078e00ff */
[----:B------:R-:W-:-:S02]  /*4630*/  UIMAD UR13, UR5, UR6, URZ ;  /* 0x00000006050d72a4 */ /* 0x000fc4000f8e023f */
[----:B------:R-:W-:Y:S01]  /*4640*/  ULOP3.LUT UR17, URZ, UR7, URZ, 0x33, !UPT ;  /* 0x000000073f117292 */ /* 0x000fe2000f8e333f */
[----:B0-----:R-:W-:Y:S01]  /*4650*/  VIADD R0, R0, 0x3f ;  /* 0x0000003f00007836 */ /* 0x001fe20000000000 */
[----:B------:R-:W-:Y:S01]  /*4660*/  UIADD3 UR13, UR21, UR13, URZ ;  /* 0x0000000d150d7290 */ /* 0x000fe2000fffe03f */
[----:B------:R-:W-:-:S03]  /*4670*/  ULDC.64 UR22, c[0x0][0x198] ;  /* 0x0000660000167ab9 */ /* 0x000fc60000000a00 */
[----:B------:R-:W-:-:S04]  /*4680*/  SHF.R.S32.HI R3, RZ, 0x1f, R0 ;  /* 0x0000001fff037819 */ /* 0x000fc80000011400 */
[----:B------:R-:W-:Y:S01]  /*4690*/  LEA.HI R3, R3, R0, RZ, 0x6 ;  /* 0x0000000003037211 */ /* 0x000fe200078f30ff */
[----:B------:R-:W-:-:S03]  /*46a0*/  IMAD.MOV.U32 R0, RZ, RZ, 0x1 ;  /* 0x00000001ff007424 */ /* 0x000fc600078e00ff */
[----:B------:R-:W-:-:S05]  /*46b0*/  SHF.R.S32.HI R3, RZ, 0x6, R3 ;  /* 0x00000006ff037819 */ /* 0x000fca0000011403 */
[----:B------:R-:W-:-:S07]  /*46c0*/  VIADD R10, R3, 0x1 ;  /* 0x00000001030a7836 */ /* 0x000fce0000000000 */
.L_x_114:
[----:B------:R-:W-:-:S03]  /*46d0*/  UMOV UR4, 0xffffffff ;  /* 0xffffffff00047882 */ /* 0x000fc60000000000 */
[----:B------:R-:W-:Y:S05]  /*46e0*/  BRA.DIV UR4, `(.L_x_103) ;  /* 0x0000000e04e07947 */ /* 0x000fea000b800000 */
[----:B------:R-:W-:-:S13]  /*46f0*/  ELECT P6, URZ, PT ;  /* 0x00000000003f782f */ /* 0x000fda00038c0000 */
.L_x_127:
[----:B------:R-:W0:Y:S01]  /*4700*/  LDC R4, c[0x0][0x28c] ;  /* 0x0000a300ff047b82 */ /* 0x000e220000000800 */
[----:B------:R-:W-:Y:S01]  /*4710*/  BSSY B1, `(.L_x_104) ;  /* 0x0000037000017945 */ /* 0x000fe20003800000 */
[----:B0-----:R-:W-:-:S13]  /*4720*/  ISETP.LT.OR P6, PT, R4, 0x1, !P6 ;  /* 0x000000010400780c */ /* 0x001fda00077c1670 */
[----:B------:R-:W-:Y:S05]  /*4730*/  @P6 BRA `(.L_x_105) ;  /* 0x0000000000d06947 */ /* 0x000fea0003800000 */
[----:B------:R-:W-:Y:S02]  /*4740*/  IMAD.SHL.U32 R15, R9, 0x40, RZ ;  /* 0x00000040090f7824 */ /* 0x000fe400078e00ff */
[----:B------:R-:W-:Y:S02]  /*4750*/  IMAD.SHL.U32 R18, R7, 0x80, RZ ;  /* 0x0000008007127824 */ /* 0x000fe400078e00ff */
[----:B------:R-:W-:Y:S02]  /*4760*/  IMAD.MOV.U32 R20, RZ, RZ, RZ ;  /* 0x000000ffff147224 */ /* 0x000fe400078e00ff */
[----:B------:R-:W-:Y:S02]  /*4770*/  IMAD.MOV.U32 R4, RZ, RZ, R10 ;  /* 0x000000ffff047224 */ /* 0x000fe400078e000a */
[----:B------:R-:W-:Y:S02]  /*4780*/  IMAD.MOV.U32 R5, RZ, RZ, R0 ;  /* 0x000000ffff057224 */ /* 0x000fe400078e0000 */
[----:B------:R-:W-:-:S07]  /*4790*/  IMAD.MOV.U32 R6, RZ, RZ, R12 ;  /* 0x000000ffff067224 */ /* 0x000fce00078e000c */
.L_x_109:
[----:B------:R-:W0:Y:S01]  /*47a0*/  S2R R14, SR_CgaCtaId ;  /* 0x00000000000e7919 */ /* 0x000e220000008800 */
[----:B------:R-:W-:Y:S01]  /*47b0*/  MOV R7, 0x400 ;  /* 0x0000040000077802 */ /* 0x000fe20000000f00 */
[----:B------:R-:W1:Y:S03]  /*47c0*/  @!P2 LDC R9, c[0x0][0x500] ;  /* 0x00014000ff09ab82 */ /* 0x000e660000000800 */
[----:B0-----:R-:W-:Y:S02]  /*47d0*/  LEA R21, R14, R7, 0x18 ;  /* 0x000000070e157211 */ /* 0x001fe400078ec0ff */
[----:B------:R-:W-:-:S03]  /*47e0*/  SHF.L.U32 R7, R5, 0x1f, RZ ;  /* 0x0000001f05077819 */ /* 0x000fc600000006ff */
[----:B------:R-:W-:-:S04]  /*47f0*/  IMAD R14, R6, 0x8, R21 ;  /* 0x00000008060e7824 */ /* 0x000fc800078e0215 */
[----:B------:R-:W0:Y:S02]  /*4800*/  SYNCS.PHASECHK.TRANS64.TRYWAIT P1, [R14+URZ+0x30], R7 ;  /* 0x000030070e0075a7 */ /* 0x000e24000802017f */
[----:B01----:R-:W-:Y:S05]  /*4810*/  @!P1 BRA `(.L_x_106) ;  /* 0x0000000c00b49947 */ /* 0x003fea0003800000 */
.L_x_128:
[----:B0-----:R-:W-:Y:S01]  /*4820*/  PRMT R7, R11, 0x9910, RZ ;  /* 0x000099100b077816 */ /* 0x001fe200000000ff */
[----:B------:R0:W-:Y:S03]  /*4830*/  @!P2 SYNCS.ARRIVE.TRANS64 RZ, [R14+URZ], R9 ;  /* 0x000000090effa9a7 */ /* 0x0001e6000800003f */
[----:B------:R-:W-:-:S13]  /*4840*/  ISETP.NE.AND P1, PT, R7, 0x2, PT ;  /* 0x000000020700780c */ /* 0x000fda0003f25270 */
[----:B0-----:R-:W-:Y:S05]  /*4850*/  @P1 BRA `(.L_x_107) ;  /* 0x0000000000041947 */ /* 0x001fea0003800000 */
[----:B------:R-:W-:Y:S01]  /*4860*/  BPT.TRAP 0x1 ;  /* 0x000000040000795c */ /* 0x000fe20000300000 */
.L_x_107:
[----:B------:R-:W-:Y:S05]  /*4870*/  @P0 BRA `(.L_x_108) ;  /* 0x0000000000040947 */ /* 0x000fea0003800000 */
[----:B------:R-:W-:Y:S01]  /*4880*/  BPT.TRAP 0x1 ;  /* 0x000000040000795c */ /* 0x000fe20000300000 */
.L_x_108:
[--C-:B------:R-:W-:Y:S01]  /*4890*/  IMAD R7, R6, 0x2000, R21.reuse ;  /* 0x0000200006077824 */ /* 0x100fe200078e0215 */
[----:B------:R-:W-:Y:S01]  /*48a0*/  R2UR UR9, R14 ;  /* 0x000000000e0972ca */ /* 0x000fe200000e0000 */
[----:B------:R-:W-:Y:S01]  /*48b0*/  IMAD R21, R6, 0x1000, R21 ;  /* 0x0000100006157824 */ /* 0x000fe200078e0215 */
[----:B------:R-:W-:Y:S01]  /*48c0*/  UIADD3 UR4, UP0, UR22, 0xf0, URZ ;  /* 0x000000f016047890 */ /* 0x000fe2000ff1e03f */
[----:B------:R-:W-:Y:S01]  /*48d0*/  VIADD R4, R4, 0xffffffff ;  /* 0xffffffff04047836 */ /* 0x000fe20000000000 */
[----:B------:R-:W-:Y:S01]  /*48e0*/  R2UR UR5, R7 ;  /* 0x00000000070572ca */ /* 0x000fe200000e0000 */
[----:B------:R-:W-:Y:S01]  /*48f0*/  UIADD3 UR24, UP1, UR22, 0x1f0, URZ ;  /* 0x000001f016187890 */ /* 0x000fe2000ff3e03f */
[----:B------:R-:W-:Y:S01]  /*4900*/  R2UR UR8, R21 ;  /* 0x00000000150872ca */ /* 0x000fe200000e0000 */
[----:B------:R-:W-:Y:S01]  /*4910*/  VIADD R6, R6, 0x1 ;  /* 0x0000000106067836 */ /* 0x000fe20000000000 */
[----:B------:R-:W-:Y:S01]  /*4920*/  R2UR UR11, R18 ;  /* 0x00000000120b72ca */ /* 0x000fe200000e0000 */
[----:B------:R-:W-:Y:S01]  /*4930*/  UIADD3.X UR25, URZ, UR23, URZ, UP1, !UPT ;  /* 0x000000173f197290 */ /* 0x000fe20008ffe43f */
[----:B------:R-:W-:Y:S01]  /*4940*/  R2UR UR10, R20 ;  /* 0x00000000140a72ca */ /* 0x000fe200000e0000 */
[----:B------:R-:W-:Y:S01]  /*4950*/  UMOV UR6, 0x0 ;  /* 0x0000000000067882 */ /* 0x000fe20000000000 */
[----:B------:R-:W-:Y:S01]  /*4960*/  R2UR UR12, R8 ;  /* 0x00000000080c72ca */ /* 0x000fe200000e0000 */
[----:B------:R-:W-:Y:S01]  /*4970*/  UMOV UR7, 0x10000000 ;  /* 0x1000000000077882 */ /* 0x000fe20000000000 */
[----:B------:R-:W-:Y:S01]  /*4980*/  R2UR UR19, R15 ;  /* 0x000000000f1372ca */ /* 0x000fe200000e0000 */
[----:B------:R-:W-:Y:S01]  /*4990*/  VIADD R20, R20, 0x40 ;  /* 0x0000004014147836 */ /* 0x000fe20000000000 */
[----:B------:R-:W-:Y:S01]  /*49a0*/  ISETP.GT.AND P3, PT, R4, 0x1, PT ;  /* 0x000000010400780c */ /* 0x000fe20003f64270 */
[----:B------:R-:W-:Y:S01]  /*49b0*/  UIADD3 UR14, UR5, 0x180, URZ ;  /* 0x00000180050e7890 */ /* 0x000fe2000fffe03f */
[----:B------:R-:W-:Y:S01]  /*49c0*/  ISETP.NE.AND P1, PT, R6, 0x6, PT ;  /* 0x000000060600780c */ /* 0x000fe20003f25270 */
[----:B------:R-:W-:-:S02]  /*49d0*/  UIADD3.X UR5, URZ, UR23, URZ, UP0, !UPT ;  /* 0x000000173f057290 */ /* 0x000fc400087fe43f */
[----:B------:R-:W-:Y:S01]  /*49e0*/  UIADD3 UR15, UR8, 0xc180, URZ ;  /* 0x0000c180080f7890 */ /* 0x000fe2000fffe03f */
[----:B------:R-:W-:Y:S02]  /*49f0*/  SEL R14, RZ, 0x1, P1 ;  /* 0x00000001ff0e7807 */ /* 0x000fe40000800000 */
[----:B------:R-:W-:Y:S01]  /*4a00*/  UMOV UR8, UR14 ;  /* 0x0000000e00087c82 */ /* 0x000fe20008000000 */
[----:B------:R-:W-:Y:S02]  /*4a10*/  SEL R6, R6, RZ, P1 ;  /* 0x000000ff06067207 */ /* 0x000fe40000800000 */
[----:B------:R-:W-:Y:S01]  /*4a20*/  LOP3.LUT R5, R5, R14, RZ, 0x3c, !PT ;  /* 0x0000000e05057212 */ /* 0x000fe200078e3cff */
[----:B------:R0:W-:Y:S02]  /*4a30*/  UTMALDG.3D [UR8], [UR4], desc[UR6] ;  /* 0x00000608040075b4 */ /* 0x0001e40008011000 */
[----:B0-----:R-:W-:Y:S01]  /*4a40*/  UMOV UR8, UR15 ;  /* 0x0000000f00087c82 */ /* 0x001fe20008000000 */
[----:B------:R-:W-:-:S02]  /*4a50*/  UMOV UR11, UR19 ;  /* 0x00000013000b7c82 */ /* 0x000fc40008000000 */
[----:B------:R0:W-:Y:S02]  /*4a60*/  UTMALDG.3D [UR8], [UR24], desc[UR6] ;  /* 0x00000608180075b4 */ /* 0x0001e40008011000 */
[----:B0-----:R-:W-:Y:S05]  /*4a70*/  @P3 BRA `(.L_x_109) ;  /* 0xfffffffc00483947 */ /* 0x001fea000383ffff */
.L_x_105:
[----:B------:R-:W-:Y:S05]  /*4a80*/  BSYNC B1 ;  /* 0x0000000000017941 */ /* 0x000fea0003800000 */
.L_x_104:
[----:B------:R-:W-:Y:S01]  /*4a90*/  LOP3.LUT P3, RZ, R13, 0xff, RZ, 0xc0, !PT ;  /* 0x000000ff0dff7812 */ /* 0x000fe2000786c0ff */
[----:B------:R-:W-:Y:S01]  /*4aa0*/  IMAD.IADD R12, R3, 0x1, R12 ;  /* 0x00000001030c7824 */ /* 0x000fe200078e020c */
[----:B------:R-:W-:Y:S01]  /*4ab0*/  IADD3 R16, P4, R16, UR20, RZ ;  /* 0x0000001410107c10 */ /* 0x000fe2000ff9e0ff */
[----:B------:R-:W-:Y:S01]  /*4ac0*/  ULDC.64 UR4, c[0x0][0x650] ;  /* 0x0001940000047ab9 */ /* 0x000fe20000000a00 */
[----:B------:R-:W-:Y:S01]  /*4ad0*/  BSSY B1, `(.L_x_110) ;  /* 0x000006a000017945 */ /* 0x000fe20003800000 */
[----:B------:R-:W-:Y:S01]  /*4ae0*/  IMAD.MOV.U32 R9, RZ, RZ, -0x1 ;  /* 0xffffffffff097424 */ /* 0x000fe200078e00ff */
[----:B------:R-:W-:Y:S01]  /*4af0*/  ISETP.GT.U32.AND P1, PT, R12, 0x5, PT ;  /* 0x000000050c00780c */ /* 0x000fe20003f24070 */
[----:B------:R-:W-:Y:S01]  /*4b00*/  IMAD.MOV.U32 R8, RZ, RZ, -0x1 ;  /* 0xffffffffff087424 */ /* 0x000fe200078e00ff */
[----:B------:R-:W-:Y:S02]  /*4b10*/  IADD3.X R17, R17, UR13, RZ, P4, !PT ;  /* 0x0000000d11117c10 */ /* 0x000fe4000a7fe4ff */
[----:B------:R-:W-:-:S02]  /*4b20*/  ISETP.LT.U32.AND P1, PT, R3, 0x6, P1 ;  /* 0x000000060300780c */ /* 0x000fc40000f21070 */
[----:B------:R-:W-:Y:S01]  /*4b30*/  PRMT R13, RZ, 0x7610, R13 ;  /* 0x00007610ff0d7816 */ /* 0x000fe2000000000d */
[----:B------:R-:W0:Y:S01]  /*4b40*/  @P3 S2R R5, SR_CgaCtaId ;  /* 0x0000000000053919 */ /* 0x000e220000008800 */
[----:B------:R-:W-:-:S04]  /*4b50*/  @P3 MOV R4, 0x400 ;  /* 0x0000040000043802 */ /* 0x000fc80000000f00 */
[----:B0-----:R-:W-:Y:S01]  /*4b60*/  @P3 LEA R6, R5, R4, 0x18 ;  /* 0x0000000405063211 */ /* 0x001fe200078ec0ff */
[----:B------:R-:W-:-:S03]  /*4b70*/  IMAD.WIDE.U32 R4, R12, -0x55555555, RZ ;  /* 0xaaaaaaab0c047825 */ /* 0x000fc600078e00ff */
[----:B------:R0:W-:Y:S01]  /*4b80*/  @P3 SYNCS.ARRIVE.TRANS64.A1T0 RZ, [R6+URZ+0x78], RZ ;  /* 0x000078ff06ff39a7 */ /* 0x0001e2000810003f */
[----:B------:R-:W-:Y:S02]  /*4b90*/  ISETP.GE.U32.AND P3, PT, R3, 0x6, PT ;  /* 0x000000060300780c */ /* 0x000fe40003f66070 */
[----:B------:R-:W-:Y:S02]  /*4ba0*/  SHF.R.U32.HI R7, RZ, 0x2, R5 ;  /* 0x00000002ff077819 */ /* 0x000fe40000011605 */
[----:B------:R-:W-:Y:S02]  /*4bb0*/  SEL R5, RZ, 0x1, !P1 ;  /* 0x00000001ff057807 */ /* 0x000fe40004800000 */
[----:B------:R-:W-:Y:S01]  /*4bc0*/  ISETP.GE.U32.AND P1, PT, R16, UR4, PT ;  /* 0x0000000410007c0c */ /* 0x000fe2000bf26070 */
[----:B------:R-:W-:Y:S01]  /*4bd0*/  IMAD R12, R7, -0x6, R12 ;  /* 0xfffffffa070c7824 */ /* 0x000fe200078e020c */
[----:B------:R-:W-:Y:S02]  /*4be0*/  LOP3.LUT R0, R0, R5, RZ, 0x3c, !PT ;  /* 0x0000000500007212 */ /* 0x000fe400078e3cff */
[----:B------:R-:W-:-:S02]  /*4bf0*/  ISETP.GE.U32.AND.EX P1, PT, R17, UR5, PT, P1 ;  /* 0x0000000511007c0c */ /* 0x000fc4000bf26110 */
[----:B------:R-:W-:Y:S02]  /*4c00*/  PRMT R4, RZ, 0x7610, R4 ;  /* 0x00007610ff047816 */ /* 0x000fe40000000004 */
[----:B------:R-:W-:Y:S01]  /*4c10*/  @P3 LOP3.LUT R0, R0, 0x1, R7, 0x78, !PT ;  /* 0x0000000100003812 */ /* 0x000fe200078e7807 */
[----:B------:R-:W-:-:S08]  /*4c20*/  IMAD.MOV.U32 R7, RZ, RZ, -0x1 ;  /* 0xffffffffff077424 */ /* 0x000fd000078e00ff */
[----:B0-----:R-:W-:Y:S05]  /*4c30*/  @P1 BRA `(.L_x_111) ;  /* 0x00000004004c1947 */ /* 0x001fea0003800000 */
[----:B------:R-:W-:Y:S01]  /*4c40*/  ULDC.64 UR4, c[0x0][0x628] ;  /* 0x00018a0000047ab9 */ /* 0x000fe20000000a00 */
[----:B------:R-:W0:Y:S01]  /*4c50*/  S2R R15, SR_CTAID.X ;  /* 0x00000000000f7919 */ /* 0x000e220000002500 */
[----:B------:R-:W-:Y:S01]  /*4c60*/  ISETP.NE.U32.AND P1, PT, RZ, UR4, PT ;  /* 0x00000004ff007c0c */ /* 0x000fe2000bf25070 */
[----:B------:R-:W-:Y:S01]  /*4c70*/  ULDC UR7, c[0x0][0x630] ;  /* 0x00018c0000077ab9 */ /* 0x000fe20000000800 */
[----:B------:R-:W-:Y:S01]  /*4c80*/  IMAD.MOV.U32 R4, RZ, RZ, R16 ;  /* 0x000000ffff047224 */ /* 0x000fe200078e0010 */
[----:B------:R-:W1:Y:S01]  /*4c90*/  S2R R14, SR_CTAID.Y ;  /* 0x00000000000e7919 */ /* 0x000e620000002600 */
[----:B------:R-:W-:Y:S01]  /*4ca0*/  ISETP.NE.AND.EX P1, PT, RZ, UR5, PT, P1 ;  /* 0x00000005ff007c0c */ /* 0x000fe2000bf25310 */
[----:B------:R-:W-:-:S12]  /*4cb0*/  IMAD.MOV.U32 R5, RZ, RZ, R17 ;  /* 0x000000ffff057224 */ /* 0x000fd800078e0011 */
[----:B------:R-:W-:Y:S05]  /*4cc0*/  @!P1 BRA `(.L_x_112) ;  /* 0x0000000000289947 */ /* 0x000fea0003800000 */
[----:B------:R-:W-:Y:S02]  /*4cd0*/  ULDC UR6, c[0x0][0x634] ;  /* 0x00018d0000067ab9 */ /* 0x000fe40000000800 */
[----:B------:R-:W-:-:S05]  /*4ce0*/  IADD3 R9, P1, R16, UR6, RZ ;  /* 0x0000000610097c10 */ /* 0x000fca000ff3e0ff */
[----:B------:R-:W-:-:S04]  /*4cf0*/  IMAD.X R21, RZ, RZ, R17, P1 ;  /* 0x000000ffff157224 */ /* 0x000fc800008e0611 */
[----:B------:R-:W-:-:S04]  /*4d00*/  IMAD.WIDE.U32 R6, R21, UR4, RZ ;  /* 0x0000000415067c25 */ /* 0x000fc8000f8e00ff */
[----:B------:R-:W-:-:S04]  /*4d10*/  IMAD.WIDE.U32 R6, P1, R9, UR5, R6 ;  /* 0x0000000509067c25 */ /* 0x000fc8000f820006 */
[----:B------:R-:W-:-:S04]  /*4d20*/  IMAD.WIDE.U32 R8, R9, UR4, RZ ;  /* 0x0000000409087c25 */ /* 0x000fc8000f8e00ff */
[----:B------:R-:W-:Y:S01]  /*4d30*/  IMAD.X R5, RZ, RZ, RZ, P1 ;  /* 0x000000ffff057224 */ /* 0x000fe200008e06ff */
[----:B------:R-:W-:Y:S01]  /*4d40*/  IADD3 RZ, P1, R9, R6, RZ ;  /* 0x0000000609ff7210 */ /* 0x000fe20007f3e0ff */
[----:B------:R-:W-:-:S04]  /*4d50*/  IMAD.MOV.U32 R4, RZ, RZ, R7 ;  /* 0x000000ffff047224 */ /* 0x000fc800078e0007 */
[----:B------:R-:W-:-:S08]  /*4d60*/  IMAD.WIDE.U32.X R4, R21, UR5, R4, P1 ;  /* 0x0000000515047c25 */ /* 0x000fd000088e0404 */
.L_x_112:
[--C-:B------:R-:W-:Y:S01]  /*4d70*/  SHF.R.U64 R8, R4, UR7, R5.reuse ;  /* 0x0000000704087c19 */ /* 0x100fe20008001205 */
[----:B------:R-:W-:Y:S01]  /*4d80*/  ULDC.64 UR4, c[0x0][0x620] ;  /* 0x0001880000047ab9 */ /* 0x000fe20000000a00 */
[----:B------:R-:W-:Y:S01]  /*4d90*/  SHF.R.U32.HI R4, RZ, UR7, R5 ;  /* 0x00000007ff047c19 */ /* 0x000fe20008011605 */
[----:B------:R-:W2:Y:S01]  /*4da0*/  LDC R24, c[0x0][0x144] ;  /* 0x00005100ff187b82 */ /* 0x000ea20000000800 */
[----:B------:R-:W-:Y:S01]  /*4db0*/  IADD3 R7, P1, RZ, -R8, RZ ;  /* 0x80000008ff077210 */ /* 0x000fe20007f3e0ff */
[----:B------:R-:W-:Y:S01]  /*4dc0*/  ULDC.64 UR8, c[0x0][0x640] ;  /* 0x0001900000087ab9 */ /* 0x000fe20000000a00 */
[----:B0-----:R-:W-:Y:S01]  /*4dd0*/  I2FP.F32.U32 R9, R15 ;  /* 0x0000000f00097245 */ /* 0x001fe20000201000 */
[----:B------:R-:W-:Y:S02]  /*4de0*/  ULDC UR6, c[0x0][0x608] ;  /* 0x0001820000067ab9 */ /* 0x000fe40000000800 */
[----:B------:R-:W-:Y:S01]  /*4df0*/  IMAD.X R4, RZ, RZ, ~R4, P1 ;  /* 0x000000ffff047224 */ /* 0x000fe200008e0e04 */
[----:B------:R-:W-:Y:S01]  /*4e00*/  ISETP.NE.U32.AND P1, PT, RZ, UR8, PT ;  /* 0x00000008ff007c0c */ /* 0x000fe2000bf25070 */
[----:B------:R-:W0:Y:S02]  /*4e10*/  LDC R21, c[0x0][0x148] ;  /* 0x00005200ff157b82 */ /* 0x000e240000000800 */
[----:B------:R-:W-:Y:S01]  /*4e20*/  IMAD R6, R4, UR4, RZ ;  /* 0x0000000404067c24 */ /* 0x000fe2000f8e02ff */
[----:B------:R-:W-:Y:S01]  /*4e30*/  ISETP.NE.AND.EX P1, PT, RZ, UR9, PT, P1 ;  /* 0x00000009ff007c0c */ /* 0x000fe2000bf25310 */
[----:B------:R-:W-:Y:S01]  /*4e40*/  IMAD.WIDE.U32 R4, R7, UR4, R16 ;  /* 0x0000000407047c25 */ /* 0x000fe2000f8e0010 */
[----:B------:R-:W-:-:S03]  /*4e50*/  ULDC UR4, c[0x0][0x150] ;  /* 0x0000540000047ab9 */ /* 0x000fc60000000800 */
[----:B------:R-:W-:Y:S02]  /*4e60*/  IMAD R7, R7, UR5, R6 ;  /* 0x0000000507077c24 */ /* 0x000fe4000f8e0206 */
[----:B------:R-:W-:Y:S01]  /*4e70*/  FMUL R6, R9, UR4 ;  /* 0x0000000409067c20 */ /* 0x000fe20008400000 */
[----:B------:R-:W-:Y:S01]  /*4e80*/  ULDC UR4, c[0x0][0x618] ;  /* 0x0001860000047ab9 */ /* 0x000fe20000000800 */
[----:B------:R-:W-:Y:S01]  /*4e90*/  ULDC UR5, c[0x0][0x154] ;  /* 0x0000550000057ab9 */ /* 0x000fe20000000800 */
[----:B------:R-:W-:-:S03]  /*4ea0*/  IMAD.IADD R5, R5, 0x1, R7 ;  /* 0x0000000105057824 */ /* 0x000fc600078e0207 */
[----:B------:R-:W3:Y:S02]  /*4eb0*/  F2I.U32.TRUNC.NTZ R6, R6 ;  /* 0x0000000600067305 */ /* 0x000ee4000020f000 */
[----:B------:R-:W-:Y:S02]  /*4ec0*/  SHF.R.U64 R9, R4, UR4, R5 ;  /* 0x0000000404097c19 */ /* 0x000fe40008001205 */
[----:B-1----:R-:W-:-:S05]  /*4ed0*/  I2FP.F32.U32 R4, R14 ;  /* 0x0000000e00047245 */ /* 0x002fca0000201000 */
[----:B------:R-:W-:Y:S01]  /*4ee0*/  FMUL R22, R4, UR5 ;  /* 0x0000000504167c20 */ /* 0x000fe20008400000 */
[----:B------:R-:W-:Y:S01]  /*4ef0*/  SHF.R.U32.HI R4, RZ, UR4, R5 ;  /* 0x00000004ff047c19 */ /* 0x000fe20008011605 */
[----:B------:R-:W-:-:S03]  /*4f00*/  ULDC UR4, c[0x0][0x658] ;  /* 0x0001960000047ab9 */ /* 0x000fc60000000800 */
[--C-:B------:R-:W-:Y:S01]  /*4f10*/  SHF.R.U64 R20, R9, UR6, R4.reuse ;  /* 0x0000000609147c19 */ /* 0x100fe20008001204 */
[----:B------:R-:W1:Y:S01]  /*4f20*/  F2I.U32.TRUNC.NTZ R22, R22 ;  /* 0x0000001600167305 */ /* 0x000e62000020f000 */
[----:B------:R-:W-:Y:S01]  /*4f30*/  SHF.R.U32.HI R5, RZ, UR6, R4 ;  /* 0x00000006ff057c19 */ /* 0x000fe20008011604 */
[----:B---3--:R-:W-:-:S03]  /*4f40*/  IMAD.MOV R6, RZ, RZ, -R6 ;  /* 0x000000ffff067224 */ /* 0x008fc600078e0a06 */
[----:B------:R-:W-:Y:S01]  /*4f50*/  SHF.R.U64 R18, R20, UR4, R5 ;  /* 0x0000000414127c19 */ /* 0x000fe20008001205 */
[----:B--2---:R-:W-:Y:S01]  /*4f60*/  IMAD R15, R24, R6, R15 ;  /* 0x00000006180f7224 */ /* 0x004fe200078e020f */
[----:B------:R-:W-:-:S03]  /*4f70*/  SHF.R.U32.HI R23, RZ, UR4, R5 ;  /* 0x00000004ff177c19 */ /* 0x000fc60008011605 */
[----:B------:R-:W-:Y:S02]  /*4f80*/  IMAD.MOV.U32 R4, RZ, RZ, R18 ;  /* 0x000000ffff047224 */ /* 0x000fe400078e0012 */
[----:B------:R-:W-:Y:S01]  /*4f90*/  IMAD.MOV.U32 R5, RZ, RZ, R23 ;  /* 0x000000ffff057224 */ /* 0x000fe200078e0017 */
[----:B-1----:R-:W-:Y:S06]  /*4fa0*/  @!P1 BRA `(.L_x_113) ;  /* 0x0000000000289947 */ /* 0x002fec0003800000 */
[----:B------:R-:W-:Y:S02]  /*4fb0*/  ULDC UR4, c[0x0][0x64c] ;  /* 0x0001930000047ab9 */ /* 0x000fe40000000800 */
[----:B------:R-:W-:-:S05]  /*4fc0*/  IADD3 R5, P1, R18, UR4, RZ ;  /* 0x0000000412057c10 */ /* 0x000fca000ff3e0ff */
[----:B------:R-:W-:-:S04]  /*4fd0*/  IMAD.X R23, RZ, RZ, R23, P1 ;  /* 0x000000ffff177224 */ /* 0x000fc800008e0617 */
[----:B------:R-:W-:-:S04]  /*4fe0*/  IMAD.WIDE.U32 R6, R23, UR8, RZ ;  /* 0x0000000817067c25 */ /* 0x000fc8000f8e00ff */
[----:B------:R-:W-:-:S04]  /*4ff0*/  IMAD.WIDE.U32 R6, P1, R5, UR9, R6 ;  /* 0x0000000905067c25 */ /* 0x000fc8000f820006 */
[----:B------:R-:W-:-:S04]  /*5000*/  IMAD.WIDE.U32 R4, R5, UR8, RZ ;  /* 0x0000000805047c25 */ /* 0x000fc8000f8e00ff */
[----:B------:R-:W-:Y:S01]  /*5010*/  IMAD.MOV.U32 R4, RZ, RZ, R7 ;  /* 0x000000ffff047224 */ /* 0x000fe200078e0007 */
[----:B------:R-:W-:Y:S01]  /*5020*/  IADD3 RZ, P3, R5, R6, RZ ;  /* 0x0000000605ff7210 */ /* 0x000fe20007f7e0ff */
[----:B------:R-:W-:-:S04]  /*5030*/  IMAD.X R5, RZ, RZ, RZ, P1 ;  /* 0x000000ffff057224 */ /* 0x000fc800008e06ff */
[----:B------:R-:W-:-:S08]  /*5040*/  IMAD.WIDE.U32.X R4, R23, UR9, R4, P3 ;  /* 0x0000000917047c25 */ /* 0x000fd000098e0404 */
.L_x_113:
[----:B------:R-:W-:Y:S01]  /*5050*/  ISETP.NE.AND P1, PT, R2, 0x1, PT ;  /* 0x000000010200780c */ /* 0x000fe20003f25270 */
[----:B------:R-:W-:Y:S01]  /*5060*/  ULDC UR4, c[0x0][0x648] ;  /* 0x0001920000047ab9 */ /* 0x000fe20000000800 */
[----:B------:R-:W-:Y:S01]  /*5070*/  LOP3.LUT R20, R20, UR17, RZ, 0xc0, !PT ;  /* 0x0000001114147c12 */ /* 0x000fe2000f8ec0ff */
[----:B------:R-:W-:Y:S01]  /*5080*/  IMAD.MOV R22, RZ, RZ, -R22 ;  /* 0x000000ffff167224 */ /* 0x000fe200078e0a16 */
[----:B------:R-:W-:Y:S01]  /*5090*/  SHF.R.U64 R5, R4, UR4, R5 ;  /* 0x0000000404057c19 */ /* 0x000fe20008001205 */
[----:B------:R-:W-:Y:S01]  /*50a0*/  ULDC UR4, c[0x0][0x638] ;  /* 0x00018e0000047ab9 */ /* 0x000fe20000000800 */
[----:B------:R-:W-:Y:S01]  /*50b0*/  LOP3.LUT R9, R9, UR16, RZ, 0xc0, !PT ;  /* 0x0000001009097c12 */ /* 0x000fe2000f8ec0ff */
[----:B------:R-:W-:Y:S01]  /*50c0*/  ULDC UR5, c[0x0][0x610] ;  /* 0x0001840000057ab9 */ /* 0x000fe20000000800 */
[----:B------:R-:W-:Y:S02]  /*50d0*/  IMAD.MOV.U32 R4, RZ, RZ, 0x1 ;  /* 0x00000001ff047424 */ /* 0x000fe400078e00ff */
[----:B------:R-:W-:-:S02]  /*50e0*/  IMAD.MOV R7, RZ, RZ, -R5 ;  /* 0x000000ffff077224 */ /* 0x000fc400078e0a05 */
[----:B------:R-:W-:Y:S02]  /*50f0*/  IMAD R20, R5, UR18, R20 ;  /* 0x0000001205147c24 */ /* 0x000fe4000f8e0214 */
[----:B0-----:R-:W-:Y:S02]  /*5100*/  @P1 IMAD R15, R21, R22, R14 ;  /* 0x00000016150f1224 */ /* 0x001fe400078e020e */
[----:B------:R-:W-:Y:S01]  /*5110*/  IMAD R18, R7, UR4, R18 ;  /* 0x0000000407127c24 */ /* 0x000fe2000f8e0212 */
[----:B------:R-:W-:Y:S01]  /*5120*/  ULDC UR4, c[0x0][0x600] ;  /* 0x0001800000047ab9 */ /* 0x000fe20000000800 */
[----:B------:R-:W-:Y:S02]  /*5130*/  IMAD R15, R20, UR5, R15 ;  /* 0x00000005140f7c24 */ /* 0x000fe4000f8e020f */
[----:B------:R-:W-:-:S05]  /*5140*/  IMAD R18, R18, UR4, R9 ;  /* 0x0000000412127c24 */ /* 0x000fca000f8e0209 */
[----:B------:R-:W-:Y:S02]  /*5150*/  SEL R9, R18, R15, !P1 ;  /* 0x0000000f12097207 */ /* 0x000fe40004800000 */
[----:B------:R-:W-:-:S07]  /*5160*/  SEL R7, R15, R18, !P1 ;  /* 0x000000120f077207 */ /* 0x000fce0004800000 */
.L_x_111:
[----:B------:R-:W-:Y:S05]  /*5170*/  BSYNC B1 ;  /* 0x0000000000017941 */ /* 0x000fea0003800000 */
.L_x_110:
[----:B------:R-:W-:-:S13]  /*5180*/  LOP3.LUT P1, RZ, R4, 0xff, RZ, 0xc0, !PT ;  /* 0x000000ff04ff7812 */ /* 0x000fda000782c0ff */
[----:B------:R-:W-:Y:S05]  /*5190*/  @P1 BRA `(.L_x_114) ;  /* 0xfffffff4004c1947 */ /* 0x000fea000383ffff */
[----:B------:R-:W-:Y:S05]  /*51a0*/  BSYNC B0 ;  /* 0x0000000000007941 */ /* 0x000fea0003800000 */
.L_x_102:
[----:B------:R-:W-:-:S03]  /*51b0*/  UMOV UR4, 0xffffffff ;  /* 0xffffffff00047882 */ /* 0x000fc60000000000 */
[----:B------:R-:W-:Y:S05]  /*51c0*/  BRA.DIV UR4, `(.L_x_115) ;  /* 0x00000006045c7947 */ /* 0x000fea000b800000 */
[----:B------:R-:W-:-:S13]  /*51d0*/  ELECT P6, URZ, PT ;  /* 0x00000000003f782f */ /* 0x000fda00038c0000 */
.L_x_131:
[----:B------:R-:W-:Y:S04]  /*51e0*/  BSSY B0, `(.L_x_116) ;  /* 0x000003d000007945 */ /* 0x000fe80003800000 */
[----:B------:R-:W-:Y:S05]  /*51f0*/  @!P6 BRA `(.L_x_117) ;  /* 0x0000000000ece947 */ /* 0x000fea0003800000 */
[----:B------:R-:W-:-:S04]  /*5200*/  LOP3.LUT R19, R19, 0x2, RZ, 0xfc, !PT ;  /* 0x0000000213137812 */ /* 0x000fc800078efcff */
[----:B------:R-:W-:-:S13]  /*5210*/  ISETP.NE.AND P0, PT, R19, 0x3, PT ;  /* 0x000000031300780c */ /* 0x000fda0003f05270 */
[----:B------:R-:W-:Y:S05]  /*5220*/  @!P0 BRA `(.L_x_118) ;  /* 0x0000000000048947 */ /* 0x000fea0003800000 */
[----:B------:R-:W-:Y:S01]  /*5230*/  BPT.TRAP 0x1 ;  /* 0x000000040000795c */ /* 0x000fe20000300000 */
.L_x_118:
[----:B------:R-:W0:Y:S01]  /*5240*/  S2R R3, SR_CgaCtaId ;  /* 0x0000000000037919 */ /* 0x000e220000008800 */
[----:B------:R-:W-:-:S04]  /*5250*/  MOV R2, 0x400 ;  /* 0x0000040000027802 */ /* 0x000fc80000000f00 */
[----:B0-----:R-:W-:Y:S02]  /*5260*/  LEA R3, R3, R2, 0x18 ;  /* 0x0000000203037211 */ /* 0x001fe400078ec0ff */
[----:B------:R-:W-:-:S03]  /*5270*/  SHF.L.U32 R2, R0, 0x1f, RZ ;  /* 0x0000001f00027819 */ /* 0x000fc600000006ff */
[----:B------:R-:W-:-:S04]  /*5280*/  VIADD R3, R3, 0x30 ;  /* 0x0000003003037836 */ /* 0x000fc80000000000 */
[C---:B------:R-:W-:Y:S02]  /*5290*/  IMAD R7, R12.reuse, 0x8, R3 ;  /* 0x000000080c077824 */ /* 0x040fe400078e0203 */
[----:B------:R-:W-:Y:S02]  /*52a0*/  VIADD R12, R12, 0x1 ;  /* 0x000000010c0c7836 */ /* 0x000fe40000000000 */
[----:B------:R-:W0:Y:S03]  /*52b0*/  SYNCS.PHASECHK.TRANS64.TRYWAIT P0, [R7+URZ], R2 ;  /* 0x00000002070075a7 */ /* 0x000e26000800017f */
[----:B------:R-:W-:-:S04]  /*52c0*/  ISETP.NE.AND P1, PT, R12, 0x6, PT ;  /* 0x000000060c00780c */ /* 0x000fc80003f25270 */
[----:B------:R-:W-:Y:S02]  /*52d0*/  SEL R5, RZ, 0x1, P1 ;  /* 0x00000001ff057807 */ /* 0x000fe40000800000 */
[----:B------:R-:W-:Y:S02]  /*52e0*/  SEL R12, R12, RZ, P1 ;  /* 0x000000ff0c0c7207 */ /* 0x000fe40000800000 */
[----:B------:R-:W-:-:S03]  /*52f0*/  LOP3.LUT R5, R0, R5, RZ, 0x3c, !PT ;  /* 0x0000000500057212 */ /* 0x000fc600078e3cff */
[----:B------:R-:W-:Y:S01]  /*5300*/  IMAD R9, R12, 0x8, R3 ;  /* 0x000000080c097824 */ /* 0x000fe200078e0203 */
[----:B------:R-:W-:Y:S01]  /*5310*/  SHF.L.U32 R4, R5, 0x1f, RZ ;  /* 0x0000001f05047819 */ /* 0x000fe200000006ff */
[----:B0-----:R-:W-:Y:S06]  /*5320*/  @!P0 BRA `(.L_x_119) ;  /* 0x0000000400248947 */ /* 0x001fec0003800000 */
.L_x_132:
[----:B------:R-:W1:Y:S01]  /*5330*/  SYNCS.PHASECHK.TRANS64.TRYWAIT P0, [R9+URZ], R4 ;  /* 0x00000004090075a7 */ /* 0x000e62000800017f */
[----:B------:R-:W-:-:S05]  /*5340*/  VIADD R0, R12, 0x1 ;  /* 0x000000010c007836 */ /* 0x000fca0000000000 */
[----:B------:R-:W-:-:S04]  /*5350*/  ISETP.NE.AND P1, PT, R0, 0x6, PT ;  /* 0x000000060000780c */ /* 0x000fc80003f25270 */
[----:B0-----:R-:W-:Y:S02]  /*5360*/  SEL R2, RZ, 0x1, P1 ;  /* 0x00000001ff027807 */ /* 0x001fe40000800000 */
[----:B------:R-:W-:Y:S02]  /*5370*/  SEL R0, R0, RZ, P1 ;  /* 0x000000ff00007207 */ /* 0x000fe40000800000 */
[----:B------:R-:W-:-:S03]  /*5380*/  LOP3.LUT R7, R5, R2, RZ, 0x3c, !PT ;  /* 0x0000000205077212 */ /* 0x000fc600078e3cff */
[----:B------:R-:W-:Y:S01]  /*5390*/  IMAD R6, R0, 0x8, R3 ;  /* 0x0000000800067824 */ /* 0x000fe200078e0203 */
[----:B------:R-:W-:Y:S01]  /*53a0*/  SHF.L.U32 R5, R7, 0x1f, RZ ;  /* 0x0000001f07057819 */ /* 0x000fe200000006ff */
[----:B-1----:R-:W-:Y:S06]  /*53b0*/  @!P0 BRA `(.L_x_120) ;  /* 0x0000000400148947 */ /* 0x002fec0003800000 */
.L_x_133:
[----:B------:R-:W1:Y:S01]  /*53c0*/  SYNCS.PHASECHK.TRANS64.TRYWAIT P0, [R6+URZ], R5 ;  /* 0x00000005060075a7 */ /* 0x000e62000800017f */
[----:B------:R-:W-:-:S05]  /*53d0*/  VIADD R0, R0, 0x1 ;  /* 0x0000000100007836 */ /* 0x000fca0000000000 */
[----:B------:R-:W-:-:S04]  /*53e0*/  ISETP.NE.AND P1, PT, R0, 0x6, PT ;  /* 0x000000060000780c */ /* 0x000fc80003f25270 */
[----:B------:R-:W-:Y:S02]  /*53f0*/  SEL R2, RZ, 0x1, P1 ;  /* 0x00000001ff027807 */ /* 0x000fe40000800000 */
[----:B------:R-:W-:Y:S02]  /*5400*/  SEL R0, R0, RZ, P1 ;  /* 0x000000ff00007207 */ /* 0x000fe40000800000 */
[----:B------:R-:W-:-:S03]  /*5410*/  LOP3.LUT R7, R7, R2, RZ, 0x3c, !PT ;  /* 0x0000000207077212 */ /* 0x000fc600078e3cff */
[----:B0-----:R-:W-:Y:S01]  /*5420*/  IMAD R9, R0, 0x8, R3 ;  /* 0x0000000800097824 */ /* 0x001fe200078e0203 */
[----:B------:R-:W-:Y:S01]  /*5430*/  SHF.L.U32 R4, R7, 0x1f, RZ ;  /* 0x0000001f07047819 */ /* 0x000fe200000006ff */
[----:B-1----:R-:W-:Y:S06]  /*5440*/  @!P0 BRA `(.L_x_121) ;  /* 0x0000000400048947 */ /* 0x002fec0003800000 */
.L_x_134:
        /* <DEDUP_REMOVED lines=9> */
.L_x_135:
[----:B------:R-:W1:Y:S01]  /*54e0*/  SYNCS.PHASECHK.TRANS64.TRYWAIT P0, [R6+URZ], R5 ;  /* 0x00000005060075a7 */ /* 0x000e62000800017f */
[----:B------:R-:W-:-:S05]  /*54f0*/  VIADD R0, R0, 0x1 ;  /* 0x0000000100007836 */ /* 0x000fca0000000000 */
[----:B------:R-:W-:-:S04]  /*5500*/  ISETP.NE.AND P1, PT, R0, 0x6, PT ;  /* 0x000000060000780c */ /* 0x000fc80003f25270 */
[----:B------:R-:W-:Y:S02]  /*5510*/  SEL R2, RZ, 0x1, P1 ;  /* 0x00000001ff027807 */ /* 0x000fe40000800000 */
[----:B------:R-:W-:Y:S02]  /*5520*/  SEL R0, R0, RZ, P1 ;  /* 0x000000ff00007207 */ /* 0x000fe40000800000 */
[----:B------:R-:W-:Y:S01]  /*5530*/  LOP3.LUT R2, R7, R2, RZ, 0x3c, !PT ;  /* 0x0000000207027212 */ /* 0x000fe200078e3cff */
[----:B-1----:R-:W-:Y:S06]  /*5540*/  @!P0 BRA `(.L_x_123) ;  /* 0x0000000000ec8947 */ /* 0x002fec0003800000 */
.L_x_136:
[----:B------:R-:W-:Y:S01]  /*5550*/  IMAD R3, R0, 0x8, R3 ;  /* 0x0000000800037824 */ /* 0x000fe200078e0203 */
[----:B------:R-:W-:-:S07]  /*5560*/  SHF.L.U32 R0, R2, 0x1f, RZ ;  /* 0x0000001f02007819 */ /* 0x000fce00000006ff */
.L_x_124:
[----:B--2---:R2:W3:Y:S02]  /*5570*/  SYNCS.PHASECHK.TRANS64.TRYWAIT P0, [R3+URZ], R0 ;  /* 0x00000000030075a7 */ /* 0x0044e4000800017f */
[----:B---3--:R-:W-:Y:S05]  /*5580*/  @!P0 NANOSLEEP.SYNCS 0x989680 ;  /* 0x009896800000895d */ /* 0x008fea0003900000 */
[----:B------:R-:W3:Y:S02]  /*5590*/  @!P0 SYNCS.PHASECHK.TRANS64 P0, [R3+URZ], R0 ;  /* 0x00000000030085a7 */ /* 0x000ee4000800007f */
[----:B---3--:R-:W-:Y:S05]  /*55a0*/  @!P0 BRA `(.L_x_124) ;  /* 0xfffffffc00f08947 */ /* 0x008fea000383ffff */
.L_x_117:
[----:B------:R-:W-:Y:S05]  /*55b0*/  BSYNC B0 ;  /* 0x0000000000007941 */ /* 0x000fea0003800000 */
.L_x_116:
[----:B------:R-:W-:Y:S05]  /*55c0*/  EXIT ;  /* 0x000000000000794d */ /* 0x000fea0003800000 */
.L_x_17:
[----:B---3--:R3:W4:Y:S02]  /*55d0*/  SYNCS.PHASECHK.TRANS64.TRYWAIT P1, [R3+URZ], R0 ;  /* 0x00000000030075a7 */ /* 0x008724000802017f */
[----:B----4-:R-:W-:Y:S05]  /*55e0*/  @!P1 NANOSLEEP.SYNCS 0x989680 ;  /* 0x009896800000995d */ /* 0x010fea0003900000 */
[----:B------:R-:W4:Y:S02]  /*55f0*/  @!P1 SYNCS.PHASECHK.TRANS64 P1, [R3+URZ], R0 ;  /* 0x00000000030095a7 */ /* 0x000f24000802007f */
[----:B----4-:R-:W-:Y:S05]  /*5600*/  @!P1 BRA `(.L_x_17) ;  /* 0xfffffffc00f09947 */ /* 0x010fea000383ffff */
[----:B------:R-:W-:Y:S05]  /*5610*/  BRA `(.L_x_16) ;  /* 0xffffffbc001c7947 */ /* 0x000fea000383ffff */
.L_x_22:
[----:B-1----:R1:W2:Y:S02]  /*5620*/  SYNCS.PHASECHK.TRANS64.TRYWAIT P1, [R5+URZ], R4 ;  /* 0x00000004050075a7 */ /* 0x0022a4000802017f */
[----:B--2---:R-:W-:Y:S05]  /*5630*/  @!P1 NANOSLEEP.SYNCS 0x989680 ;  /* 0x009896800000995d */ /* 0x004fea0003900000 */
[----:B------:R-:W2:Y:S02]  /*5640*/  @!P1 SYNCS.PHASECHK.TRANS64 P1, [R5+URZ], R4 ;  /* 0x00000004050095a7 */ /* 0x000ea4000802007f */
[----:B--2---:R-:W-:Y:S05]  /*5650*/  @!P1 BRA `(.L_x_22) ;  /* 0xfffffffc00f09947 */ /* 0x004fea000383ffff */
[----:B------:R-:W-:Y:S05]  /*5660*/  BRA `(.L_x_21) ;  /* 0xffffffbc00cc7947 */ /* 0x000fea000383ffff */
.L_x_103:
[----:B------:R-:W-:Y:S01]  /*5670*/  BSSY B1, `(.L_x_125) ;  /* 0x0000006000017945 */ /* 0x000fe20003800000 */
[----:B------:R-:W-:-:S07]  /*5680*/  IMAD.MOV.U32 R15, RZ, RZ, -0x1 ;  /* 0xffffffffff0f7424 */ /* 0x000fce00078e00ff */
[----:B------:R-:W-:Y:S05]  /*5690*/  WARPSYNC.COLLECTIVE R15, `(.L_x_126) ;  /* 0x000000000f0c7348 */ /* 0x000fea0003c00000 */
[----:B------:R-:W-:Y:S02]  /*56a0*/  ELECT P6, UR62, PT ;  /* 0x00000000003e782f */ /* 0x000fe400038c0000 */
[----:B------:R-:W-:Y:S01]  /*56b0*/  MOV R14, UR62 ;  /* 0x0000003e000e7c02 */ /* 0x000fe20008000f00 */
[----:B------:R-:W-:Y:S10]  /*56c0*/  ENDCOLLECTIVE ;  /* 0x000000000000791b */ /* 0x000ff40003800000 */
.L_x_126:
[----:B------:R-:W-:Y:S05]  /*56d0*/  BSYNC B1 ;  /* 0x0000000000017941 */ /* 0x000fea0003800000 */
.L_x_125:
[----:B------:R-:W-:Y:S05]  /*56e0*/  BRA `(.L_x_127) ;  /* 0xfffffff000047947 */ /* 0x000fea000383ffff */
.L_x_106:
[----:B0-----:R0:W1:Y:S02]  /*56f0*/  SYNCS.PHASECHK.TRANS64.TRYWAIT P1, [R14+URZ+0x30], R7 ;  /* 0x000030070e0075a7 */ /* 0x001064000802017f */
[----:B-1----:R-:W-:Y:S05]  /*5700*/  @!P1 NANOSLEEP.SYNCS 0x989680 ;  /* 0x009896800000995d */ /* 0x002fea0003900000 */
[----:B------:R-:W1:Y:S02]  /*5710*/  @!P1 SYNCS.PHASECHK.TRANS64 P1, [R14+URZ+0x30], R7 ;  /* 0x000030070e0095a7 */ /* 0x000e64000802007f */
[----:B-1----:R-:W-:Y:S05]  /*5720*/  @!P1 BRA `(.L_x_106) ;  /* 0xfffffffc00f09947 */ /* 0x002fea000383ffff */
[----:B------:R-:W-:Y:S05]  /*5730*/  BRA `(.L_x_128) ;  /* 0xfffffff000387947 */ /* 0x000fea000383ffff */
.L_x_115:
[----:B------:R-:W-:Y:S01]  /*5740*/  BSSY B0, `(.L_x_129) ;  /* 0x0000006000007945 */ /* 0x000fe20003800000 */
[----:B------:R-:W-:-:S07]  /*5750*/  IMAD.MOV.U32 R15, RZ, RZ, -0x1 ;  /* 0xffffffffff0f7424 */ /* 0x000fce00078e00ff */
[----:B------:R-:W-:Y:S05]  /*5760*/  WARPSYNC.COLLECTIVE R15, `(.L_x_130) ;  /* 0x000000000f0c7348 */ /* 0x000fea0003c00000 */
[----:B------:R-:W-:Y:S02]  /*5770*/  ELECT P6, UR62, PT ;  /* 0x00000000003e782f */ /* 0x000fe400038c0000 */
[----:B------:R-:W-:Y:S01]  /*5780*/  MOV R14, UR62 ;  /* 0x0000003e000e7c02 */ /* 0x000fe20008000f00 */
[----:B------:R-:W-:Y:S10]  /*5790*/  ENDCOLLECTIVE ;  /* 0x000000000000791b */ /* 0x000ff40003800000 */
.L_x_130:
[----:B------:R-:W-:Y:S05]  /*57a0*/  BSYNC B0 ;  /* 0x0000000000007941 */ /* 0x000fea0003800000 */
.L_x_129:
[----:B------:R-:W-:Y:S05]  /*57b0*/  BRA `(.L_x_131) ;  /* 0xfffffff800887947 */ /* 0x000fea000383ffff */
.L_x_119:
[----:B0-----:R0:W1:Y:S02]  /*57c0*/  SYNCS.PHASECHK.TRANS64.TRYWAIT P0, [R7+URZ], R2 ;  /* 0x00000002070075a7 */ /* 0x001064000800017f */
[----:B-1----:R-:W-:Y:S05]  /*57d0*/  @!P0 NANOSLEEP.SYNCS 0x989680 ;  /* 0x009896800000895d */ /* 0x002fea0003900000 */
[----:B------:R-:W1:Y:S02]  /*57e0*/  @!P0 SYNCS.PHASECHK.TRANS64 P0, [R7+URZ], R2 ;  /* 0x00000002070085a7 */ /* 0x000e64000800007f */
[----:B-1----:R-:W-:Y:S05]  /*57f0*/  @!P0 BRA `(.L_x_119) ;  /* 0xfffffffc00f08947 */ /* 0x002fea000383ffff */
[----:B------:R-:W-:Y:S05]  /*5800*/  BRA `(.L_x_132) ;  /* 0xfffffff800c87947 */ /* 0x000fea000383ffff */
.L_x_120:
[----:B0-----:R0:W1:Y:S02]  /*5810*/  SYNCS.PHASECHK.TRANS64.TRYWAIT P0, [R9+URZ], R4 ;  /* 0x00000004090075a7 */ /* 0x001064000800017f */
[----:B-1----:R-:W-:Y:S05]  /*5820*/  @!P0 NANOSLEEP.SYNCS 0x989680 ;  /* 0x009896800000895d */ /* 0x002fea0003900000 */
[----:B------:R-:W1:Y:S02]  /*5830*/  @!P0 SYNCS.PHASECHK.TRANS64 P0, [R9+URZ], R4 ;  /* 0x00000004090085a7 */ /* 0x000e64000800007f */
[----:B-1----:R-:W-:Y:S05]  /*5840*/  @!P0 BRA `(.L_x_120) ;  /* 0xfffffffc00f08947 */ /* 0x002fea000383ffff */
[----:B------:R-:W-:Y:S05]  /*5850*/  BRA `(.L_x_133) ;  /* 0xfffffff800d87947 */ /* 0x000fea000383ffff */
.L_x_121:
[----:B0-----:R0:W1:Y:S02]  /*5860*/  SYNCS.PHASECHK.TRANS64.TRYWAIT P0, [R6+URZ], R5 ;  /* 0x00000005060075a7 */ /* 0x001064000800017f */
[----:B-1----:R-:W-:Y:S05]  /*5870*/  @!P0 NANOSLEEP.SYNCS 0x989680 ;  /* 0x009896800000895d */ /* 0x002fea0003900000 */
[----:B------:R-:W1:Y:S02]  /*5880*/  @!P0 SYNCS.PHASECHK.TRANS64 P0, [R6+URZ], R5 ;  /* 0x00000005060085a7 */ /* 0x000e64000800007f */
[----:B-1----:R-:W-:Y:S05]  /*5890*/  @!P0 BRA `(.L_x_121) ;  /* 0xfffffffc00f08947 */ /* 0x002fea000383ffff */
[----:B------:R-:W-:Y:S05]  /*58a0*/  BRA `(.L_x_134) ;  /* 0xfffffff800e87947 */ /* 0x000fea000383ffff */
.L_x_122:
[----:B0-----:R0:W1:Y:S02]  /*58b0*/  SYNCS.PHASECHK.TRANS64.TRYWAIT P0, [R9+URZ], R4 ;  /* 0x00000004090075a7 */ /* 0x001064000800017f */
[----:B-1----:R-:W-:Y:S05]  /*58c0*/  @!P0 NANOSLEEP.SYNCS 0x989680 ;  /* 0x009896800000895d */ /* 0x002fea0003900000 */
[----:B------:R-:W1:Y:S02]  /*58d0*/  @!P0 SYNCS.PHASECHK.TRANS64 P0, [R9+URZ], R4 ;  /* 0x00000004090085a7 */ /* 0x000e64000800007f */
[----:B-1----:R-:W-:Y:S05]  /*58e0*/  @!P0 BRA `(.L_x_122) ;  /* 0xfffffffc00f08947 */ /* 0x002fea000383ffff */
[----:B------:R-:W-:Y:S05]  /*58f0*/  BRA `(.L_x_135) ;  /* 0xfffffff800f87947 */ /* 0x000fea000383ffff */
.L_x_123:
[----:B-1----:R1:W2:Y:S02]  /*5900*/  SYNCS.PHASECHK.TRANS64.TRYWAIT P0, [R6+URZ], R5 ;  /* 0x00000005060075a7 */ /* 0x0022a4000800017f */
[----:B--2---:R-:W-:Y:S05]  /*5910*/  @!P0 NANOSLEEP.SYNCS 0x989680 ;  /* 0x009896800000895d */ /* 0x004fea0003900000 */
[----:B------:R-:W2:Y:S02]  /*5920*/  @!P0 SYNCS.PHASECHK.TRANS64 P0, [R6+URZ], R5 ;  /* 0x00000005060085a7 */ /* 0x000ea4000800007f */
[----:B--2---:R-:W-:Y:S05]  /*5930*/  @!P0 BRA `(.L_x_123) ;  /* 0xfffffffc00f08947 */ /* 0x004fea000383ffff */
[----:B------:R-:W-:Y:S05]  /*5940*/  BRA `(.L_x_136) ;  /* 0xfffffffc00007947 */ /* 0x000fea000383ffff */
.L_x_137:
[----:B------:R-:W-:-:S00]  /*5950*/  BRA `(.L_x_137) ;  /* 0xfffffffc00fc7947 */ /* 0x000fc0000383ffff */
[----:B------:R-:W-:-:S00]  /*5960*/  NOP ;  /* 0x0000000000007918 */ /* 0x000fc00000000000 */
        /* <DEDUP_REMOVED lines=9> */
.L_x_138:


//--------------------- .nv.global.init           --------------------------
	.section	.nv.global.init,"aw",@progbits
.nv.global.init:
	.type		$str$22,@object
	.size		$str$22,($str$23 - $str$22)
$str$22:
        /*0000*/ 	.byte	0x6b, 0x5f, 0x74, 0x69, 0x6c, 0x65, 0x5f, 0x63, 0x6f, 0x75, 0x6e, 0x74, 0x20, 0x3e, 0x3d, 0x20
        /*0010*/ 	.byte	0x31, 0x00
	.type		$str$23,@object
	.size		$str$23,(__unnamed_1 - $str$23)
$str$23:
        /*0012*/ 	.byte	0x2f, 0x74, 0x6d, 0x70, 0x2f, 0x63, 0x75, 0x74, 0x6c, 0x61, 0x73, 0x73, 0x5f, 0x73, 0x77, 0x65
        /*0022*/ 	.byte	0x65, 0x70, 0x5f, 0x73, 0x72, 0x63, 0x2f, 0x69, 0x6e, 0x63, 0x6c, 0x75, 0x64, 0x65, 0x2f, 0x63
        /*0032*/ 	.byte	0x75, 0x74, 0x6c, 0x61, 0x73, 0x73, 0x2f, 0x67, 0x65, 0x6d, 0x6d, 0x2f, 0x63, 0x6f, 0x6c, 0x6c
        /*0042*/ 	.byte	0x65, 0x63, 0x74, 0x69, 0x76, 0x65, 0x2f, 0x73, 0x6d, 0x39, 0x30, 0x5f, 0x6d, 0x6d, 0x61, 0x5f
        /*0052*/ 	.byte	0x74, 0x6d, 0x61, 0x5f, 0x67, 0x6d, 0x6d, 0x61, 0x5f, 0x73, 0x73, 0x5f, 0x77, 0x61, 0x72, 0x70
        /*0062*/ 	.byte	0x73, 0x70, 0x65, 0x63, 0x69, 0x61, 0x6c, 0x69, 0x7a, 0x65, 0x64, 0x2e, 0x68, 0x70, 0x70, 0x00
	.type		__unnamed_1,@object
	.size		__unnamed_1,(.L_0 - __unnamed_1)
__unnamed_1:
        /*0072*/ 	.byte	0x76, 0x6f, 0x69, 0x64, 0x20, 0x63, 0x75, 0x74, 0x6c, 0x61, 0x73, 0x73, 0x3a, 0x3a, 0x67, 0x65
        /* <DEDUP_REMOVED lines=171> */
        /*0b32*/ 	.byte	0x3a, 0x3a, 0x69, 0x64, 0x65, 0x6e, 0x74, 0x69, 0x74, 0x79, 0x5d, 0x00
.L_0:


//--------------------- .nv.shared._ZN7cutlass13device_kernelINS_4gemm6kernel13GemmUniversalIN4cute5tupleIJiiiiEEENS1_10collective13CollectiveMmaINS1_34MainloopSm90TmaGmmaWarpSpecializedILi6ENS5_IJNS4_1CILi1EEESB_SB_EEENS1_35KernelTmaWarpSpecializedCooperativeEEENS5_IJNSA_ILi128EEENSA_ILi64EEESG_EEEaNS5_IJlSB_lEEEaSI_NS4_8TiledMMAINS4_8MMA_AtomIJNS4_4SM904GMMA26MMA_64x64x32_S32S8S8_SS_TNEEEENS4_6LayoutINS5_IJNSA_ILi2EEESB_SB_EEENS5_IJSB_NSA_ILi0EEESS_EEEEENS5_IJNS4_10UnderscoreESV_SV_EEEEENS4_13SM90_TMA_LOADENS4_14ComposedLayoutINS4_7SwizzleILi2ELi4ELi3EEENS4_18smem_ptr_flag_bitsILi8EEENSP_INS5_IJNSA_ILi8EEESG_EEENS5_IJSG_SB_EEEEEEEvNS4_8identityESY_S18_vS19_EENS_8epilogue10collective6detail29Sm90TmaWarpSpecializedAdapterINS1C_15DefaultEpilogueIaSI_SI_NS1B_6thread17LinearCombinationIaLi1EiiLNS1G_9ScaleType4KindE0ELNS_15FloatRoundStyleE2EaEENS1_15EpilogueDefaultEEEEEvvEEEEvNT_6ParamsE --------------------------
	.section	.nv.shared._ZN7cutlass13device_kernelINS_4gemm6kernel13GemmUniversalIN4cute5tupleIJiiiiEEENS1_10collective13CollectiveMmaINS1_34MainloopSm90TmaGmmaWarpSpecializedILi6ENS5_IJNS4_1CILi1EEESB_SB_EEENS1_35KernelTmaWarpSpecializedCooperativeEEENS5_IJNSA_ILi128EEENSA_ILi64EEESG_EEEaNS5_IJlSB_lEEEaSI_NS4_8TiledMMAINS4_8MMA_AtomIJNS4_4SM904GMMA26MMA_64x64x32_S32S8S8_SS_TNEEEENS4_6LayoutINS5_IJNSA_ILi2EEESB_SB_EEENS5_IJSB_NSA_ILi0EEESS_EEEEENS5_IJNS4_10UnderscoreESV_SV_EEEEENS4_13SM90_TMA_LOADENS4_14ComposedLayoutINS4_7SwizzleILi2ELi4ELi3EEENS4_18smem_ptr_flag_bitsILi8EEENSP_INS5_IJNSA_ILi8EEESG_EEENS5_IJSG_SB_EEEEEEEvNS4_8identityESY_S18_vS19_EENS_8epilogue10collective6detail29Sm90TmaWarpSpecializedAdapterINS1C_15DefaultEpilogueIaSI_SI_NS1B_6thread17LinearCombinationIaLi1EiiLNS1G_9ScaleType4KindE0ELNS_15FloatRoundStyleE2EaEENS1_15EpilogueDefaultEEEEEvvEEEEvNT_6ParamsE,"aw",@nobits
	.sectionflags	@""
	.align	16
	.zero		1024


//--------------------- .nv.shared.reserved.0     --------------------------
	.section	.nv.shared.reserved.0,"aw",@nobits
	.weak		__nv_reservedSMEM_offset_0_alias
	.size		__nv_reservedSMEM_offset_0_alias, 0, 0
	.other		__nv_reservedSMEM_offset_0_alias,@"STO_CUDA_RESERVED_SHARED STV_DEFAULT"
__nv_reservedSMEM_offset_0_alias:
	.zero		0


//--------------------- .nv.global                --------------------------
	.section	.nv.global,"aw",@nobits
.nv.global:
	.type		_ZN40_INTERNAL_8c90aee1_4_k_cu_577d28d1_284574cute1_E,@object
	.size		_ZN40_INTERNAL_8c90aee1_4_k_cu_577d28d1_284574cute1_E,(_ZN40_INTERNAL_8c90aee1_4_k_cu_577d28d1_284574cuda3std3__45__cpo6cbeginE - _ZN40_INTERNAL_8c90aee1_4_k_cu_577d28d1_284574cute1_E)
_ZN40_INTERNAL_8c90aee1_4_k_cu_577d28d1_284574cute1_E:
	.zero		1
	.type		_ZN40_INTERNAL_8c90aee1_4_k_cu_577d28d1_284574cuda3std3__45__cpo6cbeginE,@object
	.size		_ZN40_INTERNAL_8c90aee1_4_k_cu_577d28d1_284574cuda3std3__45__cpo6cbeginE,(_ZN40_INTERNAL_8c90aee1_4_k_cu_577d28d1_284574cuda3std3__48in_placeE - _ZN40_INTERNAL_8c90aee1_4_k_cu_577d28d1_284574cuda3std3__45__cpo6cbeginE)
_ZN40_INTERNAL_8c90aee1_4_k_cu_577d28d1_284574cuda3std3__45__cpo6cbeginE:
	.zero		1
	.type		_ZN40_INTERNAL_8c90aee1_4_k_cu_577d28d1_284574cuda3std3__48in_placeE,@object
	.size		_ZN40_INTERNAL_8c90aee1_4_k_cu_577d28d1_284574cuda3std3__48in_placeE,(_ZN40_INTERNAL_8c90aee1_4_k_cu_577d28d1_284574cuda3std6ranges3__45__cpo9iter_moveE - _ZN40_INTERNAL_8c90aee1_4_k_cu_577d28d1_284574cuda3std3__48in_placeE)
_ZN40_INTERNAL_8c90aee1_4_k_cu_577d28d1_284574cuda3std3__48in_placeE:
	.zero		1
	.type		_ZN40_INTERNAL_8c90aee1_4_k_cu_577d28d1_284574cuda3std6ranges3__45__cpo9iter_moveE,@object
	.size		_ZN40_INTERNAL_8c90aee1_4_k_cu_577d28d1_284574cuda3std6ranges3__45__cpo9iter_moveE,(_ZN40_INTERNAL_8c90aee1_4_k_cu_577d28d1_284574cuda3std3__45__cpo5beginE - _ZN40_INTERNAL_8c90aee1_4_k_cu_577d28d1_284574cuda3std6ranges3__45__cpo9iter_moveE)
_ZN40_INTERNAL_8c90aee1_4_k_cu_577d28d1_284574cuda3std6ranges3__45__cpo9iter_moveE:
	.zero		1
	.type		_ZN40_INTERNAL_8c90aee1_4_k_cu_577d28d1_284574cuda3std3__45__cpo5beginE,@object
	.size		_ZN40_INTERNAL_8c90aee1_4_k_cu_577d28d1_284574cuda3std3__45__cpo5beginE,(_ZN40_INTERNAL_8c90aee1_4_k_cu_577d28d1_284574cuda3std3__442_GLOBAL__N__8c90aee1_4_k_cu_577d28d1_284576ignoreE - _ZN40_INTERNAL_8c90aee1_4_k_cu_577d28d1_284574cuda3std3__45__cpo5beginE)
_ZN40_INTERNAL_8c90aee1_4_k_cu_577d28d1_284574cuda3std3__45__cpo5beginE:
	.zero		1
	.type		_ZN40_INTERNAL_8c90aee1_4_k_cu_577d28d1_284574cuda3std3__442_GLOBAL__N__8c90aee1_4_k_cu_577d28d1_284576ignoreE,@object
	.size		_ZN40_INTERNAL_8c90aee1_4_k_cu_577d28d1_284574cuda3std3__442_GLOBAL__N__8c90aee1_4_k_cu_577d28d1_284576ignoreE,(_ZN40_INTERNAL_8c90aee1_4_k_cu_577d28d1_284574cute7productE - _ZN40_INTERNAL_8c90aee1_4_k_cu_577d28d1_284574cuda3std3__442_GLOBAL__N__8c90aee1_4_k_cu_577d28d1_284576ignoreE)
_ZN40_INTERNAL_8c90aee1_4_k_cu_577d28d1_284574cuda3std3__442_GLOBAL__N__8c90aee1_4_k_cu_577d28d1_284576ignoreE:
	.zero		1
	.type		_ZN40_INTERNAL_8c90aee1_4_k_cu_577d28d1_284574cute7productE,@object
	.size		_ZN40_INTERNAL_8c90aee1_4_k_cu_577d28d1_284574cute7productE,(_ZN40_INTERNAL_8c90aee1_4_k_cu_577d28d1_284574cuda3std3__45__cpo3endE - _ZN40_INTERNAL_8c90aee1_4_k_cu_577d28d1_284574cute7productE)
_ZN40_INTERNAL_8c90aee1_4_k_cu_577d28d1_284574cute7productE:
	.zero		1
	.type		_ZN40_INTERNAL_8c90aee1_4_k_cu_577d28d1_284574cuda3std3__45__cpo3endE,@object
	.size		_ZN40_INTERNAL_8c90aee1_4_k_cu_577d28d1_284574cuda3std3__45__cpo3endE,(_ZN40_INTERNAL_8c90aee1_4_k_cu_577d28d1_284574cuda3std3__419piecewise_constructE - _ZN40_INTERNAL_8c90aee1_4_k_cu_577d28d1_284574cuda3std3__45__cpo3endE)
_ZN40_INTERNAL_8c90aee1_4_k_cu_577d28d1_284574cuda3std3__45__cpo3endE:
	.zero		1
	.type		_ZN40_INTERNAL_8c90aee1_4_k_cu_577d28d1_284574cuda3std3__419piecewise_constructE,@object
	.size		_ZN40_INTERNAL_8c90aee1_4_k_cu_577d28d1_284574cuda3std3__419piecewise_constructE,(_ZN40_INTERNAL_8c90aee1_4_k_cu_577d28d1_284574cuda3std3__45__cpo4cendE - _ZN40_INTERNAL_8c90aee1_4_k_cu_577d28d1_284574cuda3std3__419piecewise_constructE)
_ZN40_INTERNAL_8c90aee1_4_k_cu_577d28d1_284574cuda3std3__419piecewise_constructE:
	.zero		1
	.type		_ZN40_INTERNAL_8c90aee1_4_k_cu_577d28d1_284574cuda3std3__45__cpo4cendE,@object
	.size		_ZN40_INTERNAL_8c90aee1_4_k_cu_577d28d1_284574cuda3std3__45__cpo4cendE,(_ZN40_INTERNAL_8c90aee1_4_k_cu_577d28d1_284574cuda3std6ranges3__45__cpo4swapE - _ZN40_INTERNAL_8c90aee1_4_k_cu_577d28d1_284574cuda3std3__45__cpo4cendE)
_ZN40_INTERNAL_8c90aee1_4_k_cu_577d28d1_284574cuda3std3__45__cpo4cendE:
	.zero		1
	.type		_ZN40_INTERNAL_8c90aee1_4_k_cu_577d28d1_284574cuda3std6ranges3__45__cpo4swapE,@object
	.size		_ZN40_INTERNAL_8c90aee1_4_k_cu_577d28d1_284574cuda3std6ranges3__45__cpo4swapE,(.L_8 - _ZN40_INTERNAL_8c90aee1_4_k_cu_577d28d1_284574cuda3std6ranges3__45__cpo4swapE)
_ZN40_INTERNAL_8c90aee1_4_k_cu_577d28d1_284574cuda3std6ranges3__45__cpo4swapE:
	.zero		1
.L_8:


//--------------------- .nv.constant0._ZN7cutlass13device_kernelINS_4gemm6kernel13GemmUniversalIN4cute5tupleIJiiiiEEENS1_10collective13CollectiveMmaINS1_34MainloopSm90TmaGmmaWarpSpecializedILi6ENS5_IJNS4_1CILi1EEESB_SB_EEENS1_35KernelTmaWarpSpecializedCooperativeEEENS5_IJNSA_ILi128EEENSA_ILi64EEESG_EEEaNS5_IJlSB_lEEEaSI_NS4_8TiledMMAINS4_8MMA_AtomIJNS4_4SM904GMMA26MMA_64x64x32_S32S8S8_SS_TNEEEENS4_6LayoutINS5_IJNSA_ILi2EEESB_SB_EEENS5_IJSB_NSA_ILi0EEESS_EEEEENS5_IJNS4_10UnderscoreESV_SV_EEEEENS4_13SM90_TMA_LOADENS4_14ComposedLayoutINS4_7SwizzleILi2ELi4ELi3EEENS4_18smem_ptr_flag_bitsILi8EEENSP_INS5_IJNSA_ILi8EEESG_EEENS5_IJSG_SB_EEEEEEEvNS4_8identityESY_S18_vS19_EENS_8epilogue10collective6detail29Sm90TmaWarpSpecializedAdapterINS1C_15DefaultEpilogueIaSI_SI_NS1B_6thread17LinearCombinationIaLi1EiiLNS1G_9ScaleType4KindE0ELNS_15FloatRoundStyleE2EaEENS1_15EpilogueDefaultEEEEEvvEEEEvNT_6ParamsE --------------------------
	.section	.nv.constant0._ZN7cutlass13device_kernelINS_4gemm6kernel13GemmUniversalIN4cute5tupleIJiiiiEEENS1_10collective13CollectiveMmaINS1_34MainloopSm90TmaGmmaWarpSpecializedILi6ENS5_IJNS4_1CILi1EEESB_SB_EEENS1_35KernelTmaWarpSpecializedCooperativeEEENS5_IJNSA_ILi128EEENSA_ILi64EEESG_EEEaNS5_IJlSB_lEEEaSI_NS4_8TiledMMAINS4_8MMA_AtomIJNS4_4SM904GMMA26MMA_64x64x32_S32S8S8_SS_TNEEEENS4_6LayoutINS5_IJNSA_ILi2EEESB_SB_EEENS5_IJSB_NSA_ILi0EEESS_EEEEENS5_IJNS4_10UnderscoreESV_SV_EEEEENS4_13SM90_TMA_LOADENS4_14ComposedLayoutINS4_7SwizzleILi2ELi4ELi3EEENS4_18smem_ptr_flag_bitsILi8EEENSP_INS5_IJNSA_ILi8EEESG_EEENS5_IJSG_SB_EEEEEEEvNS4_8identityESY_S18_vS19_EENS_8epilogue10collective6detail29Sm90TmaWarpSpecializedAdapterINS1C_15DefaultEpilogueIaSI_SI_NS1B_6thread17LinearCombinationIaLi1EiiLNS1G_9ScaleType4KindE0ELNS_15FloatRoundStyleE2EaEENS1_15EpilogueDefaultEEEEEvvEEEEvNT_6ParamsE,"a",@progbits
	.sectionflags	@""
	.align	4
.nv.constant0._ZN7cutlass13device_kernelINS_4gemm6kernel13GemmUniversalIN4cute5tupleIJiiiiEEENS1_10collective13CollectiveMmaINS1_34MainloopSm90TmaGmmaWarpSpecializedILi6ENS5_IJNS4_1CILi1EEESB_SB_EEENS1_35KernelTmaWarpSpecializedCooperativeEEENS5_IJNSA_ILi128EEENSA_ILi64EEESG_EEEaNS5_IJlSB_lEEEaSI_NS4_8TiledMMAINS4_8MMA_AtomIJNS4_4SM904GMMA26MMA_64x64x32_S32S8S8_SS_TNEEEENS4_6LayoutINS5_IJNSA_ILi2EEESB_SB_EEENS5_IJSB_NSA_ILi0EEESS_EEEEENS5_IJNS4_10UnderscoreESV_SV_EEEEENS4_13SM90_TMA_LOADENS4_14ComposedLayoutINS4_7SwizzleILi2ELi4ELi3EEENS4_18smem_ptr_flag_bitsILi8EEENSP_INS5_IJNSA_ILi8EEESG_EEENS5_IJSG_SB_EEEEEEEvNS4_8identityESY_S18_vS19_EENS_8epilogue10collective6detail29Sm90TmaWarpSpecializedAdapterINS1C_15DefaultEpilogueIaSI_SI_NS1B_6thread17LinearCombinationIaLi1EiiLNS1G_9ScaleType4KindE0ELNS_15FloatRoundStyleE2EaEENS1_15EpilogueDefaultEEEEEvvEEEEvNT_6ParamsE:
	.zero		1664


//--------------------- SYMBOLS --------------------------

	.type		.nv.reservedSmem.offset0,@object
	.size		.nv.reservedSmem.offset0,0x4
	.type		__assertfail,@function
